def matmul_kernel(
    a_ptr,
    b_ptr,
    c_ptr,
    M,
    N,
    K,
    stride_am,
    stride_ak,
    stride_bk,
    stride_bn,
    stride_cm,
    stride_cn,
    BLOCK_M: tl.constexpr,
    BLOCK_N: tl.constexpr,
    BLOCK_K: tl.constexpr,
    GROUP_M: tl.constexpr,
):
    pid = tl.program_id(axis=0)
    num_pid_m = tl.cdiv(M, BLOCK_M)
    num_pid_n = tl.cdiv(N, BLOCK_N)
    num_pid_in_group = GROUP_M * num_pid_n
    group_id = pid // num_pid_in_group
    first_pid_m = group_id * GROUP_M
    group_size_m = min(num_pid_m - first_pid_m, GROUP_M)
    pid_m = first_pid_m + ((pid % num_pid_in_group) % group_size_m)
    pid_n = (pid % num_pid_in_group) // group_size_m

    offs_am = (pid_m * BLOCK_M + tl.arange(0, BLOCK_M)) % M
    offs_bn = (pid_n * BLOCK_N + tl.arange(0, BLOCK_N)) % N
    offs_k = tl.arange(0, BLOCK_K)
    a_ptrs = a_ptr + offs_am[:, None] * stride_am + offs_k[None, :] * stride_ak
    b_ptrs = b_ptr + offs_k[:, None] * stride_bk + offs_bn[None, :] * stride_bn

    acc = tl.zeros((BLOCK_M, BLOCK_N), dtype=tl.float32)
    for kk in range(0, tl.cdiv(K, BLOCK_K)):
        a = tl.load(a_ptrs, mask=offs_k[None, :] < K - kk * BLOCK_K, other=0.0)
        b = tl.load(b_ptrs, mask=offs_k[:, None] < K - kk * BLOCK_K, other=0.0)
        acc = tl.dot(a, b, acc)
        a_ptrs += BLOCK_K * stride_ak
        b_ptrs += BLOCK_K * stride_bk

    c = acc.to(c_ptr.dtype.element_ty)
    offs_cm = pid_m * BLOCK_M + tl.arange(0, BLOCK_M)
    offs_cn = pid_n * BLOCK_N + tl.arange(0, BLOCK_N)
    c_ptrs = c_ptr + offs_cm[:, None] * stride_cm + offs_cn[None, :] * stride_cn
    mask = (offs_cm[:, None] < M) & (offs_cn[None, :] < N)
    tl.store(c_ptrs, c, mask=mask)

# config = {"BLOCK_K": 32, "BLOCK_M": 256, "BLOCK_N": 32, "GROUP_M": 8, "arch": "sm_100", "dtype": "fp8e4m3", "num_ctas": 1, "num_stages": 3, "num_warps": 4}
# arch = sm_100


// ===== COMPILED SASS (sm_100a) =====

	.target	sm_100a

	.elftype	@"ET_EXEC"


//--------------------- .note.nv.tkinfo           --------------------------
	.section	.note.nv.tkinfo,"",@"SHT_NOTE"
	.sectionflags	@"SHF_NOTE_NV_TKINFO"
	.tkinfo
        /*0018*/ 	.word	0x00000081
        /*0030*/ 	.string	""
        /*0030*/ 	.string	"ptxas-blackwell"
        /*0030*/ 	.string	"Cuda compilation tools, release 12.9, V12.9.86"
        /*0030*/ 	.string	"Build cuda_12.9.r12.9/compiler.36037853_0"
        /*0030*/ 	.string	"-v  -suppress-debug-info  -lineinfo  -arch sm_100a "



//--------------------- .note.nv.cuver            --------------------------
	.section	.note.nv.cuver,"",@"SHT_NOTE"
	.sectionflags	@"SHF_NOTE_NV_CUVER"
        /*0018*/ 	.short	0x0001
        /*001a*/ 	.short	0x0064
        /*001c*/ 	.short	0x0001
        /*001e*/ 	.short	0x0000
        /*0020*/ 	.short	0x0001
        /*0022*/ 	.short	0x0000


//--------------------- .nv.info                  --------------------------
	.section	.nv.info,"",@"SHT_CUDA_INFO"
	.align	4


	//----- nvinfo : EIATTR_REGCOUNT
	.align		4
        /*0000*/ 	.byte	0x04, 0x2f
        /*0002*/ 	.short	(.L_4 - .L_3)
	.align		4
.L_3:
        /*0004*/ 	.word	index@(matmul_kernel)
        /*0008*/ 	.word	0x000000fe


	//----- nvinfo : EIATTR_FRAME_SIZE
	.align		4
.L_4:
        /*000c*/ 	.byte	0x04, 0x11
        /*000e*/ 	.short	(.L_6 - .L_5)
	.align		4
.L_5:
        /*0010*/ 	.word	index@($__internal_2_$__cuda_sm10x_tcgen05_guardrail_trap_unallocated_columns_being_dealloced)
        /*0014*/ 	.word	0x00000000


	//----- nvinfo : EIATTR_FRAME_SIZE
	.align		4
.L_6:
        /*0018*/ 	.byte	0x04, 0x11
        /*001a*/ 	.short	(.L_8 - .L_7)
	.align		4
.L_7:
        /*001c*/ 	.word	index@($__internal_1_$__cuda_sm10x_tcgen05_guardrail_trap_phase_invalid_during_alloc)
        /*0020*/ 	.word	0x00000000


	//----- nvinfo : EIATTR_FRAME_SIZE
	.align		4
.L_8:
        /*0024*/ 	.byte	0x04, 0x11
        /*0026*/ 	.short	(.L_10 - .L_9)
	.align		4
.L_9:
        /*0028*/ 	.word	index@($__internal_0_$__cuda_sm10x_tcgen05_guardrail_trap_col_being_dealloced_not_returned_by_alloc)
        /*002c*/ 	.word	0x00000000


	//----- nvinfo : EIATTR_FRAME_SIZE
	.align		4
.L_10:
        /*0030*/ 	.byte	0x04, 0x11
        /*0032*/ 	.short	(.L_12 - .L_11)
	.align		4
.L_11:
        /*0034*/ 	.word	index@(matmul_kernel)
        /*0038*/ 	.word	0x00000000


	//----- nvinfo : EIATTR_MIN_STACK_SIZE
	.align		4
.L_12:
        /*003c*/ 	.byte	0x04, 0x12
        /*003e*/ 	.short	(.L_14 - .L_13)
	.align		4
.L_13:
        /*0040*/ 	.word	index@(matmul_kernel)
        /*0044*/ 	.word	0x00000000
.L_14:


//--------------------- .nv.info.matmul_kernel    --------------------------
	.section	.nv.info.matmul_kernel,"",@"SHT_CUDA_INFO"
	.sectionflags	@""
	.align	4


	//----- nvinfo : EIATTR_CUDA_API_VERSION
	.align		4
        /*0000*/ 	.byte	0x04, 0x37
        /*0002*/ 	.short	(.L_16 - .L_15)
.L_15:
        /*0004*/ 	.word	0x00000081


	//----- nvinfo : EIATTR_KPARAM_INFO
	.align		4
.L_16:
        /*0008*/ 	.byte	0x04, 0x17
        /*000a*/ 	.short	(.L_18 - .L_17)
.L_17:
        /*000c*/ 	.word	0x00000000
        /*0010*/ 	.short	0x000d
        /*0012*/ 	.short	0x0048
        /*0014*/ 	.byte	0x00, 0xf4, 0x21, 0x00


	//----- nvinfo : EIATTR_KPARAM_INFO
	.align		4
.L_18:
        /*0018*/ 	.byte	0x04, 0x17
        /*001a*/ 	.short	(.L_20 - .L_19)
.L_19:
        /*001c*/ 	.word	0x00000000
        /*0020*/ 	.short	0x000c
        /*0022*/ 	.short	0x0040
        /*0024*/ 	.byte	0x00, 0xf4, 0x21, 0x00


	//----- nvinfo : EIATTR_KPARAM_INFO
	.align		4
.L_20:
        /*0028*/ 	.byte	0x04, 0x17
        /*002a*/ 	.short	(.L_22 - .L_21)
.L_21:
        /*002c*/ 	.word	0x00000000
        /*0030*/ 	.short	0x000b
        /*0032*/ 	.short	0x0038
        /*0034*/ 	.byte	0x00, 0xf0, 0x11, 0x00


	//----- nvinfo : EIATTR_KPARAM_INFO
	.align		4
.L_22:
        /*0038*/ 	.byte	0x04, 0x17
        /*003a*/ 	.short	(.L_24 - .L_23)
.L_23:
        /*003c*/ 	.word	0x00000000
        /*0040*/ 	.short	0x000a
        /*0042*/ 	.short	0x0034
        /*0044*/ 	.byte	0x00, 0xf0, 0x11, 0x00


	//----- nvinfo : EIATTR_KPARAM_INFO
	.align		4
.L_24:
        /*0048*/ 	.byte	0x04, 0x17
        /*004a*/ 	.short	(.L_26 - .L_25)
.L_25:
        /*004c*/ 	.word	0x00000000
        /*0050*/ 	.short	0x0009
        /*0052*/ 	.short	0x0030
        /*0054*/ 	.byte	0x00, 0xf0, 0x11, 0x00


	//----- nvinfo : EIATTR_KPARAM_INFO
	.align		4
.L_26:
        /*0058*/ 	.byte	0x04, 0x17
        /*005a*/ 	.short	(.L_28 - .L_27)
.L_27:
        /*005c*/ 	.word	0x00000000
        /*0060*/ 	.short	0x0008
        /*0062*/ 	.short	0x002c
        /*0064*/ 	.byte	0x00, 0xf0, 0x11, 0x00


	//----- nvinfo : EIATTR_KPARAM_INFO
	.align		4
.L_28:
        /*0068*/ 	.byte	0x04, 0x17
        /*006a*/ 	.short	(.L_30 - .L_29)
.L_29:
        /*006c*/ 	.word	0x00000000
        /*0070*/ 	.short	0x0007
        /*0072*/ 	.short	0x0028
        /*0074*/ 	.byte	0x00, 0xf0, 0x11, 0x00


	//----- nvinfo : EIATTR_KPARAM_INFO
	.align		4
.L_30:
        /*0078*/ 	.byte	0x04, 0x17
        /*007a*/ 	.short	(.L_32 - .L_31)
.L_31:
        /*007c*/ 	.word	0x00000000
        /*0080*/ 	.short	0x0006
        /*0082*/ 	.short	0x0024
        /*0084*/ 	.byte	0x00, 0xf0, 0x11, 0x00


	//----- nvinfo : EIATTR_KPARAM_INFO
	.align		4
.L_32:
        /*0088*/ 	.byte	0x04, 0x17
        /*008a*/ 	.short	(.L_34 - .L_33)
.L_33:
        /*008c*/ 	.word	0x00000000
        /*0090*/ 	.short	0x0005
        /*0092*/ 	.short	0x0020
        /*0094*/ 	.byte	0x00, 0xf0, 0x11, 0x00


	//----- nvinfo : EIATTR_KPARAM_INFO
	.align		4
.L_34:
        /*0098*/ 	.byte	0x04, 0x17
        /*009a*/ 	.short	(.L_36 - .L_35)
.L_35:
        /*009c*/ 	.word	0x00000000
        /*00a0*/ 	.short	0x0004
        /*00a2*/ 	.short	0x001c
        /*00a4*/ 	.byte	0x00, 0xf0, 0x11, 0x00


	//----- nvinfo : EIATTR_KPARAM_INFO
	.align		4
.L_36:
        /*00a8*/ 	.byte	0x04, 0x17
        /*00aa*/ 	.short	(.L_38 - .L_37)
.L_37:
        /*00ac*/ 	.word	0x00000000
        /*00b0*/ 	.short	0x0003
        /*00b2*/ 	.short	0x0018
        /*00b4*/ 	.byte	0x00, 0xf0, 0x11, 0x00


	//----- nvinfo : EIATTR_KPARAM_INFO
	.align		4
.L_38:
        /*00b8*/ 	.byte	0x04, 0x17
        /*00ba*/ 	.short	(.L_40 - .L_39)
.L_39:
        /*00bc*/ 	.word	0x00000000
        /*00c0*/ 	.short	0x0002
        /*00c2*/ 	.short	0x0010
        /*00c4*/ 	.byte	0x00, 0xf4, 0x21, 0x00


	//----- nvinfo : EIATTR_KPARAM_INFO
	.align		4
.L_40:
        /*00c8*/ 	.byte	0x04, 0x17
        /*00ca*/ 	.short	(.L_42 - .L_41)
.L_41:
        /*00cc*/ 	.word	0x00000000
        /*00d0*/ 	.short	0x0001
        /*00d2*/ 	.short	0x0008
        /*00d4*/ 	.byte	0x00, 0xf4, 0x21, 0x00


	//----- nvinfo : EIATTR_KPARAM_INFO
	.align		4
.L_42:
        /*00d8*/ 	.byte	0x04, 0x17
        /*00da*/ 	.short	(.L_44 - .L_43)
.L_43:
        /*00dc*/ 	.word	0x00000000
        /*00e0*/ 	.short	0x0000
        /*00e2*/ 	.short	0x0000
        /*00e4*/ 	.byte	0x00, 0xf4, 0x21, 0x00


	//----- nvinfo : EIATTR_AT_ENTRY_FRAGMENTS
	.align		4
.L_44:
        /*00e8*/ 	.byte	0x04, 0x4f
        /*00ea*/ 	.short	(.L_46 - .L_45)


	//   ....[0]....
.L_45:
        /*00ec*/ 	.word	0x00000004


	//----- nvinfo : EIATTR_RESERVED_SMEM_USED
	.align		4
.L_46:
        /*00f0*/ 	.byte	0x01, 0x41
	.zero		2


	//----- nvinfo : EIATTR_SPARSE_MMA_MASK
	.align		4
        /*00f4*/ 	.byte	0x03, 0x50
        /*00f6*/ 	.short	0x0000


	//----- nvinfo : EIATTR_TCGEN05_1CTA_USED
	.align		4
        /*00f8*/ 	.byte	0x01, 0x51
	.zero		2


	//----- nvinfo : EIATTR_MAXREG_COUNT
	.align		4
        /*00fc*/ 	.byte	0x03, 0x1b
        /*00fe*/ 	.short	0x00ff


	//----- nvinfo : EIATTR_NUM_BARRIERS
	.align		4
        /*0100*/ 	.byte	0x02, 0x4c
        /*0102*/ 	.byte	0x01
	.zero		1


	//----- nvinfo : EIATTR_INT_WARP_WIDE_INSTR_OFFSETS
	.align		4
        /*0104*/ 	.byte	0x04, 0x31
        /*0106*/ 	.short	(.L_48 - .L_47)


	//   ....[0]....
.L_47:
        /*0108*/ 	.word	0x00001720


	//   ....[1]....
        /*010c*/ 	.word	0x00001730


	//   ....[2]....
        /*0110*/ 	.word	0x00003290


	//   ....[3]....
        /*0114*/ 	.word	0x00007770


	//   ....[4]....
        /*0118*/ 	.word	0x000077c0


	//----- nvinfo : EIATTR_COOP_GROUP_MASK_REGIDS
	.align		4
.L_48:
        /*011c*/ 	.byte	0x04, 0x29
        /*011e*/ 	.short	(.L_50 - .L_49)


	//   ....[0]....
.L_49:
        /*0120*/ 	.word	0xffffffff


	//   ....[1]....
        /*0124*/ 	.word	0xffffffff


	//   ....[2]....
        /*0128*/ 	.word	0xffffffff


	//   ....[3]....
        /*012c*/ 	.word	0xffffffff


	//----- nvinfo : EIATTR_COOP_GROUP_INSTR_OFFSETS
	.align		4
.L_50:
        /*0130*/ 	.byte	0x04, 0x28
        /*0132*/ 	.short	(.L_52 - .L_51)


	//   ....[0]....
.L_51:
        /*0134*/ 	.word	0x00000070


	//   ....[1]....
        /*0138*/ 	.word	0x00000330


	//   ....[2]....
        /*013c*/ 	.word	0x00007600


	//   ....[3]....
        /*0140*/ 	.word	0x00007870


	//----- nvinfo : EIATTR_VRC_CTA_INIT_COUNT
	.align		4
.L_52:
        /*0144*/ 	.byte	0x02, 0x4a
        /*0146*/ 	.byte	0x80
	.zero		1


	//----- nvinfo : EIATTR_MBARRIER_INSTR_OFFSETS
	.align		4
        /*0148*/ 	.byte	0x04, 0x39
        /*014a*/ 	.short	(.L_54 - .L_53)


	//   ....[0]....
.L_53:
        /*014c*/ 	.word	0x000018d0
        /*0150*/ 	.word	0x000000ff
        /*0154*/ 	.word	0x00000000
        /*0158*/ 	.short	0x0100
        /*015a*/ 	.byte	0x0d
	.zero		1


	//   ....[1]....
        /*015c*/ 	.word	0x000032d0
        /*0160*/ 	.word	0x000000ff
        /*0164*/ 	.word	0x00004808
        /*0168*/ 	.short	0x0100
        /*016a*/ 	.byte	0x0b
	.zero		1


	//   ....[2]....
        /*016c*/ 	.word	0x00004020
        /*0170*/ 	.word	0x000000ff
        /*0174*/ 	.word	0x00000000
        /*0178*/ 	.short	0x010a
        /*017a*/ 	.byte	0x0d
	.zero		1


	//   ....[3]....
        /*017c*/ 	.word	0x000057b0
        /*0180*/ 	.word	0x000000ff
        /*0184*/ 	.word	0x00000000
        /*0188*/ 	.short	0x010a
        /*018a*/ 	.byte	0x0d
	.zero		1


	//   ....[4]....
        /*018c*/ 	.word	0x000058d0
        /*0190*/ 	.word	0x000000ff
        /*0194*/ 	.word	0x00004800
        /*0198*/ 	.short	0x0108
        /*019a*/ 	.byte	0x0b
	.zero		1


	//   ....[5]....
        /*019c*/ 	.word	0x00005940
        /*01a0*/ 	.word	0x000000ff
        /*01a4*/ 	.word	0x00004808
        /*01a8*/ 	.short	0x0108
        /*01aa*/ 	.byte	0x0b
	.zero		1


	//   ....[6]....
        /*01ac*/ 	.word	0x00007890
        /*01b0*/ 	.word	0x000000ff
        /*01b4*/ 	.word	0x00000000
        /*01b8*/ 	.short	0x010a
        /*01ba*/ 	.byte	0x0d
	.zero		1


	//   ....[7]....
        /*01bc*/ 	.word	0x000078c0
        /*01c0*/ 	.word	0x000000ff
        /*01c4*/ 	.word	0x00000000
        /*01c8*/ 	.short	0x010a
        /*01ca*/ 	.byte	0x0d
	.zero		1


	//----- nvinfo : EIATTR_NUM_MBARRIERS
	.align		4
.L_54:
        /*01cc*/ 	.byte	0x03, 0x38
        /*01ce*/ 	.short	0x0002


	//----- nvinfo : EIATTR_EXIT_INSTR_OFFSETS
	.align		4
        /*01d0*/ 	.byte	0x04, 0x1c
        /*01d2*/ 	.short	(.L_56 - .L_55)


	//   ....[0]....
.L_55:
        /*01d4*/ 	.word	0x00007880


	//----- nvinfo : EIATTR_REQNTID
	.align		4
.L_56:
        /*01d8*/ 	.byte	0x04, 0x10
        /*01da*/ 	.short	(.L_58 - .L_57)
.L_57:
        /*01dc*/ 	.word	0x00000080
        /*01e0*/ 	.word	0x00000001
        /*01e4*/ 	.word	0x00000001


	//----- nvinfo : EIATTR_CRS_STACK_SIZE
	.align		4
.L_58:
        /*01e8*/ 	.byte	0x04, 0x1e
        /*01ea*/ 	.short	(.L_60 - .L_59)
.L_59:
        /*01ec*/ 	.word	0x00000000


	//----- nvinfo : EIATTR_CBANK_PARAM_SIZE
	.align		4
.L_60:
        /*01f0*/ 	.byte	0x03, 0x19
        /*01f2*/ 	.short	0x0050


	//----- nvinfo : EIATTR_PARAM_CBANK
	.align		4
        /*01f4*/ 	.byte	0x04, 0x0a
        /*01f6*/ 	.short	(.L_62 - .L_61)
	.align		4
.L_61:
        /*01f8*/ 	.word	index@(.nv.constant0.matmul_kernel)
        /*01fc*/ 	.short	0x0380
        /*01fe*/ 	.short	0x0050


	//----- nvinfo : EIATTR_SW_WAR
	.align		4
.L_62:
        /*0200*/ 	.byte	0x04, 0x36
        /*0202*/ 	.short	(.L_64 - .L_63)
.L_63:
        /*0204*/ 	.word	0x00000008
.L_64:


//--------------------- .nv.compat                --------------------------
	.section	.nv.compat,"",@"SHT_CUDA_COMPAT_INFO"
	.align	4
        /*0000*/ 	.byte	0x02, 0x02, 0x02, 0x00, 0x02, 0x05, 0x05, 0x00, 0x02, 0x03, 0x00, 0x00, 0x02, 0x06, 0x01, 0x00


//--------------------- .nv.callgraph             --------------------------
	.section	.nv.callgraph,"",@"SHT_CUDA_CALLGRAPH"
	.align	4
	.sectionentsize	8
	.align		4
        /*0000*/ 	.word	0x00000000
	.align		4
        /*0004*/ 	.word	0xffffffff
	.align		4
        /*0008*/ 	.word	0x00000000
	.align		4
        /*000c*/ 	.word	0xfffffffe
	.align		4
        /*0010*/ 	.word	0x00000000
	.align		4
        /*0014*/ 	.word	0xfffffffd
	.align		4
        /*0018*/ 	.word	0x00000000
	.align		4
        /*001c*/ 	.word	0xfffffffc


//--------------------- .text.matmul_kernel       --------------------------
	.section	.text.matmul_kernel,"ax",@progbits
	.align	128
        .global         matmul_kernel
        .type           matmul_kernel,@function
        .size           matmul_kernel,(.L_x_20 - matmul_kernel)
        .other          matmul_kernel,@"STO_CUDA_ENTRY STV_DEFAULT"
matmul_kernel:
.text.matmul_kernel:
[----:B------:R-:W0:Y:S01]  /*0000*/  LDC R1, c[0x0][0x37c] ;  /* 0x0000df00ff017b82 */ /* 0x000e220000000800 */
[----:B------:R-:W1:Y:S01]  /*0010*/  S2R R66, SR_TID.X ;  /* 0x0000000000427919 */ /* 0x000e620000002100 */
[----:B------:R-:W2:Y:S01]  /*0020*/  LDCU.64 UR26, c[0x0][0x358] ;  /* 0x00006b00ff1a77ac */ /* 0x000ea20008000a00 */
[----:B-1----:R-:W-:-:S13]  /*0030*/  ISETP.GE.U32.AND P0, PT, R66, 0x20, PT ;  /* 0x000000204200780c */ /* 0x002fda0003f06070 */
[----:B------:R-:W-:Y:S02]  /*0040*/  VOTEU.ANY UP0, P0 ;  /* 0x0000000000ff7886 */ /* 0x000fe40000000100 */
[----:B0-2---:R-:W-:Y:S05]  /*0050*/  BRA.U UP0, `(.L_x_0) ;  /* 0x0000000100b87547 */ /* 0x005fea000b800000 */
[----:B------:R-:W0:Y:S01]  /*0060*/  S2UR UR6, SR_CgaCtaId ;  /* 0x00000000000679c3 */ /* 0x000e220000008800 */
[----:B------:R-:W-:Y:S01]  /*0070*/  NOP ;  /* 0x0000000000007918 */ /* 0x000fe20000000000 */
[----:B------:R-:W-:Y:S02]  /*0080*/  UMOV UR4, 0x40 ;  /* 0x0000004000047882 */ /* 0x000fe40000000000 */
[----:B0-----:R-:W-:-:S09]  /*0090*/  ULEA UR4, UR6, UR4, 0x18 ;  /* 0x0000000406047291 */ /* 0x001fd2000f8ec0ff */
[----:B------:R-:W0:Y:S01]  /*00a0*/  LDS.U8 R0, [UR4] ;  /* 0x00000004ff007984 */ /* 0x000e220008000000 */
[----:B------:R-:W-:Y:S02]  /*00b0*/  UMOV UR4, 0x400 ;  /* 0x0000040000047882 */ /* 0x000fe40000000000 */
[----:B------:R-:W-:Y:S01]  /*00c0*/  ULEA UR4, UR6, UR4, 0x18 ;  /* 0x0000000406047291 */ /* 0x000fe2000f8ec0ff */
[----:B0-----:R-:W-:-:S13]  /*00d0*/  ISETP.NE.AND P0, PT, R0, RZ, PT ;  /* 0x000000ff0000720c */ /* 0x001fda0003f05270 */
[----:B------:R-:W-:Y:S05]  /*00e0*/  @P0 BRA `(.L_x_1) ;  /* 0x00000000007c0947 */ /* 0x000fea0003800000 */
[----:B------:R-:W-:-:S13]  /*00f0*/  ELECT P0, URZ, PT ;  /* 0x0000000000ff782f */ /* 0x000fda0003800000 */
[----:B------:R-:W-:Y:S05]  /*0100*/  @!P0 BRA `(.L_x_2) ;  /* 0x0000000000848947 */ /* 0x000fea0003800000 */
[----:B------:R-:W-:Y:S01]  /*0110*/  UMOV UR5, 0x2 ;  /* 0x0000000200057882 */ /* 0x000fe20000000000 */
[----:B------:R-:W-:Y:S02]  /*0120*/  IMAD.MOV.U32 R4, RZ, RZ, 0x1 ;  /* 0x00000001ff047424 */ /* 0x000fe400078e00ff */
[----:B------:R-:W-:Y:S02]  /*0130*/  IMAD.MOV.U32 R5, RZ, RZ, 0x3 ;  /* 0x00000003ff057424 */ /* 0x000fe400078e00ff */
[----:B------:R-:W-:Y:S04]  /*0140*/  DEPBAR.LE SB0, 0x36 ;  /* 0x00008d800000791a */ /* 0x000fe80000000000 */
[----:B------:R-:W0:Y:S02]  /*0150*/  UTCATOMSWS.FIND_AND_SET.ALIGN UP1, UR5, UR5 ;  /* 0x00000005000575e3 */ /* 0x000e240008020800 */
[----:B0-----:R-:W-:-:S04]  /*0160*/  PLOP3.LUT P0, PT, PT, PT, UP1, 0x80, 0x8 ;  /* 0x000000000008781c */ /* 0x001fc80003f0f018 */
[----:B------:R-:W-:-:S04]  /*0170*/  SEL R0, RZ, 0xffffffff, !P0 ;  /* 0xffffffffff007807 */ /* 0x000fc80004000000 */
[----:B------:R-:W-:Y:S01]  /*0180*/  ISETP.NE.AND P0, PT, R0, RZ, PT ;  /* 0x000000ff0000720c */ /* 0x000fe20003f05270 */
[----:B------:R-:W-:-:S12]  /*0190*/  IMAD.U32 R0, RZ, RZ, UR5 ;  /* 0x00000005ff007e24 */ /* 0x000fd8000f8e00ff */
[----:B------:R-:W-:Y:S05]  /*01a0*/  @P0 BRA `(.L_x_3) ;  /* 0x0000000000240947 */ /* 0x000fea0003800000 */
.L_x_4:
[----:B------:R-:W-:Y:S05]  /*01b0*/  NANOSLEEP 0x64 ;  /* 0x000000640000795d */ /* 0x000fea0003800000 */
[----:B------:R-:W-:-:S05]  /*01c0*/  UMOV UR5, 0x2 ;  /* 0x0000000200057882 */ /* 0x000fca0000000000 */
[----:B------:R-:W-:Y:S04]  /*01d0*/  DEPBAR.LE SB0, 0x36 ;  /* 0x00008d800000791a */ /* 0x000fe80000000000 */
[----:B------:R-:W0:Y:S02]  /*01e0*/  UTCATOMSWS.FIND_AND_SET.ALIGN UP1, UR5, UR5 ;  /* 0x00000005000575e3 */ /* 0x000e240008020800 */
[----:B0-----:R-:W-:-:S04]  /*01f0*/  PLOP3.LUT P0, PT, PT, PT, UP1, 0x80, 0x8 ;  /* 0x000000000008781c */ /* 0x001fc80003f0f018 */
[----:B------:R-:W-:-:S04]  /*0200*/  SEL R0, RZ, 0xffffffff, !P0 ;  /* 0xffffffffff007807 */ /* 0x000fc80004000000 */
[----:B------:R-:W-:Y:S01]  /*0210*/  ISETP.NE.AND P0, PT, R0, RZ, PT ;  /* 0x000000ff0000720c */ /* 0x000fe20003f05270 */
[----:B------:R-:W-:-:S12]  /*0220*/  IMAD.U32 R0, RZ, RZ, UR5 ;  /* 0x00000005ff007e24 */ /* 0x000fd8000f8e00ff */
[----:B------:R-:W-:Y:S05]  /*0230*/  @!P0 BRA `(.L_x_4) ;  /* 0xfffffffc00dc8947 */ /* 0x000fea000383ffff */
.L_x_3:
[C---:B------:R-:W-:Y:S01]  /*0240*/  VIADD R3, R0.reuse, 0x10 ;  /* 0x0000001000037836 */ /* 0x040fe20000000000 */
[----:B------:R-:W-:Y:S01]  /*0250*/  UMOV UR5, 0x50 ;  /* 0x0000005000057882 */ /* 0x000fe20000000000 */
[----:B------:R-:W-:Y:S01]  /*0260*/  SHF.L.U32 R2, R5, R0, RZ ;  /* 0x0000000005027219 */ /* 0x000fe200000006ff */
[----:B------:R-:W-:Y:S01]  /*0270*/  ULEA UR5, UR6, UR5, 0x18 ;  /* 0x0000000506057291 */ /* 0x000fe2000f8ec0ff */
[----:B------:R-:W-:Y:S01]  /*0280*/  IMAD.SHL.U32 R0, R0, 0x20, RZ ;  /* 0x0000002000007824 */ /* 0x000fe200078e00ff */
[----:B------:R-:W-:-:S04]  /*0290*/  SHF.L.U32 R3, R4, R3, RZ ;  /* 0x0000000304037219 */ /* 0x000fc800000006ff */
[----:B------:R-:W-:-:S05]  /*02a0*/  LOP3.LUT R2, R3, R2, RZ, 0xfc, !PT ;  /* 0x0000000203027212 */ /* 0x000fca00078efcff */
[----:B------:R0:W-:Y:S04]  /*02b0*/  ATOMS.OR RZ, [UR5], R2 ;  /* 0x00000002ffff798c */ /* 0x0001e8000b000005 */
[----:B------:R0:W-:Y:S01]  /*02c0*/  STS [UR4], R0 ;  /* 0x00000000ff007988 */ /* 0x0001e20008000804 */
[----:B------:R-:W-:Y:S05]  /*02d0*/  BRA `(.L_x_2) ;  /* 0x0000000000107947 */ /* 0x000fea0003800000 */
.L_x_1:
[----:B------:R-:W-:Y:S01]  /*02e0*/  IMAD.MOV.U32 R0, RZ, RZ, -0x1 ;  /* 0xffffffffff007424 */ /* 0x000fe200078e00ff */
[----:B------:R-:W-:-:S04]  /*02f0*/  MOV R2, 0x320 ;  /* 0x0000032000027802 */ /* 0x000fc80000000f00 */
[----:B------:R0:W-:Y:S03]  /*0300*/  STS [UR4], R0 ;  /* 0x00000000ff007988 */ /* 0x0001e60008000804 */
[----:B0-----:R-:W-:Y:S05]  /*0310*/  CALL.REL.NOINC `($__internal_1_$__cuda_sm10x_tcgen05_guardrail_trap_phase_invalid_during_alloc) ;  /* 0x0000007400807944 */ /* 0x001fea0003c00000 */
.L_x_2:
[----:B------:R-:W-:Y:S05]  /*0320*/  WARPSYNC.ALL ;  /* 0x0000000000007948 */ /* 0x000fea0003800000 */
[----:B------:R-:W-:Y:S01]  /*0330*/  NOP ;  /* 0x0000000000007918 */ /* 0x000fe20000000000 */
.L_x_0:
[----:B------:R-:W1:Y:S01]  /*0340*/  LDC.64 R6, c[0x0][0x398] ;  /* 0x0000e600ff067b82 */ /* 0x000e620000000a00 */
[----:B------:R-:W2:Y:S01]  /*0350*/  S2R R5, SR_CTAID.X ;  /* 0x0000000000057919 */ /* 0x000ea20000002500 */
[----:B------:R-:W-:Y:S01]  /*0360*/  SHF.R.U32.HI R154, RZ, 0x5, R66 ;  /* 0x00000005ff9a7819 */ /* 0x000fe20000011642 */
[----:B------:R-:W-:Y:S01]  /*0370*/  UMOV UR11, 0x400 ;  /* 0x00000400000b7882 */ /* 0x000fe20000000000 */
[----:B------:R-:W3:Y:S04]  /*0380*/  LDCU UR14, c[0x0][0x3a4] ;  /* 0x00007480ff0e77ac */ /* 0x000ee80008000800 */
[----:B------:R-:W4:Y:S01]  /*0390*/  LDC R139, c[0x0][0x3a0] ;  /* 0x0000e800ff8b7b82 */ /* 0x000f220000000800 */
[----:B------:R-:W0:Y:S01]  /*03a0*/  LDCU.128 UR16, c[0x0][0x380] ;  /* 0x00007000ff1077ac */ /* 0x000e220008000c00 */
[----:B------:R-:W-:-:S06]  /*03b0*/  UMOV UR4, 0x1 ;  /* 0x0000000100047882 */ /* 0x000fcc0000000000 */
[----:B------:R-:W5:Y:S01]  /*03c0*/  S2UR UR5, SR_CgaCtaId ;  /* 0x00000000000579c3 */ /* 0x000f620000008800 */
[----:B01----:R-:W-:Y:S01]  /*03d0*/  VIADD R0, R7, 0x1f ;  /* 0x0000001f07007836 */ /* 0x003fe20000000000 */
[----:B------:R-:W-:Y:S02]  /*03e0*/  IABS R21, R7 ;  /* 0x0000000700157213 */ /* 0x000fe40000000000 */
[----:B------:R-:W-:Y:S02]  /*03f0*/  IABS R19, R6 ;  /* 0x0000000600137213 */ /* 0x000fe40000000000 */
[----:B------:R-:W-:-:S04]  /*0400*/  SHF.R.S32.HI R3, RZ, 0x1f, R0 ;  /* 0x0000001fff037819 */ /* 0x000fc80000011400 */
[----:B------:R-:W-:Y:S02]  /*0410*/  LEA.HI R3, R3, R0, RZ, 0x5 ;  /* 0x0000000003037211 */ /* 0x000fe400078f28ff */
[----:B--2---:R-:W-:Y:S02]  /*0420*/  IABS R10, R5 ;  /* 0x00000005000a7213 */ /* 0x004fe40000000000 */
[----:B------:R-:W-:Y:S01]  /*0430*/  SHF.R.S32.HI R3, RZ, 0x5, R3 ;  /* 0x00000005ff037819 */ /* 0x000fe20000011403 */
[----:B-----5:R-:W-:Y:S01]  /*0440*/  ULEA UR11, UR5, UR11, 0x18 ;  /* 0x0000000b050b7291 */ /* 0x020fe2000f8ec0ff */
[----:B------:R-:W-:Y:S03]  /*0450*/  BAR.SYNC.DEFER_BLOCKING 0x0 ;  /* 0x0000000000007b1d */ /* 0x000fe60000010000 */
[----:B------:R-:W-:Y:S01]  /*0460*/  IMAD.SHL.U32 R4, R3, 0x8, RZ ;  /* 0x0000000803047824 */ /* 0x000fe200078e00ff */
[----:B------:R-:W-:-:S04]  /*0470*/  UIADD3 UR13, UPT, UPT, UR11, 0x4800, URZ ;  /* 0x000048000b0d7890 */ /* 0x000fc8000fffe0ff */
[-C--:B------:R-:W-:Y:S02]  /*0480*/  IABS R9, R4.reuse ;  /* 0x0000000400097213 */ /* 0x080fe40000000000 */
[----:B------:R-:W-:Y:S02]  /*0490*/  IABS R12, R4 ;  /* 0x00000004000c7213 */ /* 0x000fe40000000000 */
[----:B------:R-:W0:Y:S01]  /*04a0*/  I2F.RP R0, R9 ;  /* 0x0000000900007306 */ /* 0x000e220000209400 */
[----:B------:R-:W1:Y:S07]  /*04b0*/  LDS R30, [UR11] ;  /* 0x0000000bff1e7984 */ /* 0x000e6e0008000800 */
[----:B0-----:R-:W0:Y:S02]  /*04c0*/  MUFU.RCP R0, R0 ;  /* 0x0000000000007308 */ /* 0x001e240000001000 */
[----:B0-----:R-:W-:-:S02]  /*04d0*/  VIADD R2, R0, 0xffffffe ;  /* 0x0ffffffe00027836 */ /* 0x001fc40000000000 */
[----:B------:R-:W-:-:S04]  /*04e0*/  IMAD.MOV R0, RZ, RZ, -R12 ;  /* 0x000000ffff007224 */ /* 0x000fc800078e0a0c */
[----:B------:R0:W2:Y:S02]  /*04f0*/  F2I.FTZ.U32.TRUNC.NTZ R3, R2 ;  /* 0x0000000200037305 */ /* 0x0000a4000021f000 */
[----:B0-----:R-:W-:Y:S02]  /*0500*/  IMAD.MOV.U32 R2, RZ, RZ, RZ ;  /* 0x000000ffff027224 */ /* 0x001fe400078e00ff */
[----:B--2---:R-:W-:Y:S01]  /*0510*/  IMAD.MOV R8, RZ, RZ, -R3 ;  /* 0x000000ffff087224 */ /* 0x004fe200078e0a03 */
[----:B-1----:R-:W-:-:S03]  /*0520*/  R2UR UR10, R30 ;  /* 0x000000001e0a72ca */ /* 0x002fc600000e0000 */
[----:B------:R-:W-:Y:S02]  /*0530*/  IMAD R11, R8, R9, RZ ;  /* 0x00000009080b7224 */ /* 0x000fe400078e02ff */
[----:B------:R-:W-:Y:S02]  /*0540*/  IMAD.MOV.U32 R8, RZ, RZ, R10 ;  /* 0x000000ffff087224 */ /* 0x000fe400078e000a */
[----:B------:R-:W-:-:S06]  /*0550*/  IMAD.HI.U32 R3, R3, R11, R2 ;  /* 0x0000000b03037227 */ /* 0x000fcc00078e0002 */
[----:B------:R-:W-:-:S04]  /*0560*/  IMAD.HI.U32 R3, R3, R8, RZ ;  /* 0x0000000803037227 */ /* 0x000fc800078e00ff */
[----:B------:R-:W-:Y:S01]  /*0570*/  IMAD R0, R3, R0, R8 ;  /* 0x0000000003007224 */ /* 0x000fe200078e0208 */
[----:B------:R-:W-:Y:S04]  /*0580*/  BAR.SYNC.DEFER_BLOCKING 0x0 ;  /* 0x0000000000007b1d */ /* 0x000fe80000010000 */
[----:B------:R-:W-:-:S13]  /*0590*/  ISETP.GT.U32.AND P1, PT, R9, R0, PT ;  /* 0x000000000900720c */ /* 0x000fda0003f24070 */
[----:B------:R-:W-:Y:S02]  /*05a0*/  @!P1 IMAD.IADD R0, R0, 0x1, -R9 ;  /* 0x0000000100009824 */ /* 0x000fe400078e0a09 */
[----:B------:R-:W-:Y:S01]  /*05b0*/  @!P1 VIADD R3, R3, 0x1 ;  /* 0x0000000103039836 */ /* 0x000fe20000000000 */
[----:B------:R-:W-:Y:S02]  /*05c0*/  ISETP.NE.AND P1, PT, R4, RZ, PT ;  /* 0x000000ff0400720c */ /* 0x000fe40003f25270 */
[----:B------:R-:W-:Y:S02]  /*05d0*/  ISETP.GE.U32.AND P0, PT, R0, R9, PT ;  /* 0x000000090000720c */ /* 0x000fe40003f06070 */
[----:B------:R-:W-:-:S04]  /*05e0*/  LOP3.LUT R0, R5, R4, RZ, 0x3c, !PT ;  /* 0x0000000405007212 */ /* 0x000fc800078e3cff */
[----:B------:R-:W-:Y:S01]  /*05f0*/  ISETP.GE.AND P2, PT, R0, RZ, PT ;  /* 0x000000ff0000720c */ /* 0x000fe20003f46270 */
[----:B------:R-:W-:-:S06]  /*0600*/  VIADD R0, R6, 0xff ;  /* 0x000000ff06007836 */ /* 0x000fcc0000000000 */
[----:B------:R-:W-:-:S04]  /*0610*/  @P0 VIADD R3, R3, 0x1 ;  /* 0x0000000103030836 */ /* 0x000fc80000000000 */
[----:B------:R-:W-:Y:S01]  /*0620*/  IMAD.MOV.U32 R2, RZ, RZ, R3 ;  /* 0x000000ffff027224 */ /* 0x000fe200078e0003 */
[----:B------:R-:W-:-:S03]  /*0630*/  SHF.R.S32.HI R3, RZ, 0x1f, R0 ;  /* 0x0000001fff037819 */ /* 0x000fc60000011400 */
[----:B------:R-:W-:Y:S01]  /*0640*/  @!P2 IMAD.MOV R2, RZ, RZ, -R2 ;  /* 0x000000ffff02a224 */ /* 0x000fe200078e0a02 */
[----:B------:R-:W-:Y:S02]  /*0650*/  @!P1 LOP3.LUT R2, RZ, R4, RZ, 0x33, !PT ;  /* 0x00000004ff029212 */ /* 0x000fe400078e33ff */
[----:B------:R-:W-:-:S03]  /*0660*/  LEA.HI R3, R3, R0, RZ, 0x8 ;  /* 0x0000000003037211 */ /* 0x000fc600078f40ff */
[----:B------:R-:W-:Y:S02]  /*0670*/  IMAD.SHL.U32 R13, R2, 0x8, RZ ;  /* 0x00000008020d7824 */ /* 0x000fe400078e00ff */
[----:B------:R-:W-:-:S03]  /*0680*/  IMAD.MOV R2, RZ, RZ, -R2 ;  /* 0x000000ffff027224 */ /* 0x000fc600078e0a02 */
[----:B------:R-:W-:Y:S01]  /*0690*/  LEA.HI.SX32 R3, R3, -R13, 0x18 ;  /* 0x8000000d03037211 */ /* 0x000fe200078fc2ff */
[----:B------:R-:W-:Y:S02]  /*06a0*/  IMAD R14, R4, R2, R5 ;  /* 0x00000002040e7224 */ /* 0x000fe400078e0205 */
[----:B------:R-:W-:Y:S01]  /*06b0*/  IMAD.MOV.U32 R2, RZ, RZ, RZ ;  /* 0x000000ffff027224 */ /* 0x000fe200078e00ff */
[----:B------:R-:W-:Y:S01]  /*06c0*/  VIMNMX R15, PT, PT, R3, 0x8, PT ;  /* 0x00000008030f7848 */ /* 0x000fe20003fe0100 */
[----:B------:R-:W0:Y:S03]  /*06d0*/  I2F.RP R4, R21 ;  /* 0x0000001500047306 */ /* 0x000e260000209400 */
[----:B------:R-:W-:-:S05]  /*06e0*/  IABS R9, R15 ;  /* 0x0000000f00097213 */ /* 0x000fca0000000000 */
[----:B------:R-:W1:Y:S08]  /*06f0*/  I2F.RP R0, R9 ;  /* 0x0000000900007306 */ /* 0x000e700000209400 */
[----:B0-----:R-:W-:Y:S08]  /*0700*/  MUFU.RCP R4, R4 ;  /* 0x0000000400047308 */ /* 0x001ff00000001000 */
[----:B-1----:R-:W0:Y:S02]  /*0710*/  MUFU.RCP R0, R0 ;  /* 0x0000000000007308 */ /* 0x002e240000001000 */
[----:B0-----:R-:W-:Y:S01]  /*0720*/  VIADD R3, R0, 0xffffffe ;  /* 0x0ffffffe00037836 */ /* 0x001fe20000000000 */
[----:B------:R-:W-:-:S05]  /*0730*/  IABS R0, R14 ;  /* 0x0000000e00007213 */ /* 0x000fca0000000000 */
[----:B------:R-:W0:Y:S02]  /*0740*/  F2I.FTZ.U32.TRUNC.NTZ R3, R3 ;  /* 0x0000000300037305 */ /* 0x000e24000021f000 */
[----:B0-----:R-:W-:-:S04]  /*0750*/  IMAD.MOV R8, RZ, RZ, -R3 ;  /* 0x000000ffff087224 */ /* 0x001fc800078e0a03 */
[----:B------:R-:W-:Y:S01]  /*0760*/  IMAD R5, R8, R9, RZ ;  /* 0x0000000908057224 */ /* 0x000fe200078e02ff */
[----:B------:R-:W-:-:S03]  /*0770*/  IABS R8, R15 ;  /* 0x0000000f00087213 */ /* 0x000fc60000000000 */
[----:B------:R-:W-:Y:S02]  /*0780*/  IMAD.HI.U32 R2, R3, R5, R2 ;  /* 0x0000000503027227 */ /* 0x000fe400078e0002 */
[----:B------:R-:W0:Y:S02]  /*0790*/  I2F.RP R3, R19 ;  /* 0x0000001300037306 */ /* 0x000e240000209400 */
[----:B------:R-:W-:Y:S02]  /*07a0*/  IMAD.MOV.U32 R5, RZ, RZ, R0 ;  /* 0x000000ffff057224 */ /* 0x000fe400078e0000 */
[----:B------:R-:W-:Y:S02]  /*07b0*/  IMAD.MOV R0, RZ, RZ, -R8 ;  /* 0x000000ffff007224 */ /* 0x000fe400078e0a08 */
[----:B------:R-:W-:-:S04]  /*07c0*/  IMAD.HI.U32 R2, R2, R5, RZ ;  /* 0x0000000502027227 */ /* 0x000fc800078e00ff */
[----:B------:R-:W-:Y:S02]  /*07d0*/  IMAD R0, R2, R0, R5 ;  /* 0x0000000002007224 */ /* 0x000fe400078e0205 */
[----:B------:R-:W-:-:S03]  /*07e0*/  VIADD R8, R4, 0xffffffe ;  /* 0x0ffffffe04087836 */ /* 0x000fc60000000000 */
[----:B------:R-:W-:Y:S01]  /*07f0*/  ISETP.GT.U32.AND P1, PT, R9, R0, PT ;  /* 0x000000000900720c */ /* 0x000fe20003f24070 */
[----:B0-----:R-:W0:-:S12]  /*0800*/  MUFU.RCP R3, R3 ;  /* 0x0000000300037308 */ /* 0x001e180000001000 */
[----:B------:R-:W-:Y:S02]  /*0810*/  @!P1 IMAD.IADD R0, R0, 0x1, -R9 ;  /* 0x0000000100009824 */ /* 0x000fe400078e0a09 */
[----:B------:R-:W-:Y:S01]  /*0820*/  @!P1 VIADD R2, R2, 0x1 ;  /* 0x0000000102029836 */ /* 0x000fe20000000000 */
[----:B------:R-:W-:Y:S02]  /*0830*/  ISETP.NE.AND P1, PT, R15, RZ, PT ;  /* 0x000000ff0f00720c */ /* 0x000fe40003f25270 */
[----:B------:R-:W-:Y:S01]  /*0840*/  ISETP.GE.U32.AND P0, PT, R0, R9, PT ;  /* 0x000000090000720c */ /* 0x000fe20003f06070 */
[----:B0-----:R-:W-:Y:S01]  /*0850*/  VIADD R4, R3, 0xffffffe ;  /* 0x0ffffffe03047836 */ /* 0x001fe20000000000 */
[----:B------:R-:W-:Y:S01]  /*0860*/  LOP3.LUT R0, R14, R15, RZ, 0x3c, !PT ;  /* 0x0000000f0e007212 */ /* 0x000fe200078e3cff */
[----:B------:R0:W1:Y:S03]  /*0870*/  F2I.FTZ.U32.TRUNC.NTZ R9, R8 ;  /* 0x0000000800097305 */ /* 0x000066000021f000 */
[----:B------:R-:W-:-:S02]  /*0880*/  ISETP.GE.AND P2, PT, R0, RZ, PT ;  /* 0x000000ff0000720c */ /* 0x000fc40003f46270 */
[----:B------:R-:W-:-:S03]  /*0890*/  SHF.R.U32.HI R0, RZ, 0x5, R66 ;  /* 0x00000005ff007819 */ /* 0x000fc60000011642 */
[----:B------:R-:W2:Y:S01]  /*08a0*/  F2I.FTZ.U32.TRUNC.NTZ R5, R4 ;  /* 0x0000000400057305 */ /* 0x000ea2000021f000 */
[----:B0-----:R-:W-:Y:S01]  /*08b0*/  IMAD.MOV.U32 R8, RZ, RZ, RZ ;  /* 0x000000ffff087224 */ /* 0x001fe200078e00ff */
[----:B------:R-:W-:Y:S01]  /*08c0*/  SGXT.U32 R0, R0, 0x2 ;  /* 0x000000020000781a */ /* 0x000fe20000000000 */
[----:B------:R-:W-:-:S04]  /*08d0*/  @P0 VIADD R2, R2, 0x1 ;  /* 0x0000000102020836 */ /* 0x000fc80000000000 */
[----:B------:R-:W-:Y:S02]  /*08e0*/  IMAD.MOV.U32 R12, RZ, RZ, R2 ;  /* 0x000000ffff0c7224 */ /* 0x000fe400078e0002 */
[----:B-1----:R-:W-:Y:S02]  /*08f0*/  IMAD.MOV R2, RZ, RZ, -R9 ;  /* 0x000000ffff027224 */ /* 0x002fe400078e0a09 */
[----:B------:R-:W-:Y:S01]  /*0900*/  @!P2 IMAD.MOV R12, RZ, RZ, -R12 ;  /* 0x000000ffff0ca224 */ /* 0x000fe200078e0a0c */
[----:B------:R-:W-:Y:S01]  /*0910*/  @!P1 LOP3.LUT R12, RZ, R15, RZ, 0x33, !PT ;  /* 0x0000000fff0c9212 */ /* 0x000fe200078e33ff */
[----:B------:R-:W-:Y:S02]  /*0920*/  IMAD R11, R2, R21, RZ ;  /* 0x00000015020b7224 */ /* 0x000fe400078e02ff */
[----:B------:R-:W-:Y:S02]  /*0930*/  IMAD.SHL.U32 R2, R154, 0x200000, RZ ;  /* 0x002000009a027824 */ /* 0x000fe400078e00ff */
[----:B------:R-:W-:-:S02]  /*0940*/  IMAD.SHL.U32 R3, R12, 0x20, RZ ;  /* 0x000000200c037824 */ /* 0x000fc400078e00ff */
[----:B------:R-:W-:Y:S01]  /*0950*/  IMAD.HI.U32 R10, R9, R11, R8 ;  /* 0x0000000b090a7227 */ /* 0x000fe200078e0008 */
[----:B------:R-:W-:Y:S02]  /*0960*/  LOP3.LUT R2, R2, 0x600000, RZ, 0xc0, !PT ;  /* 0x0060000002027812 */ /* 0x000fe400078ec0ff */
[C---:B------:R-:W-:Y:S01]  /*0970*/  LOP3.LUT R9, R3.reuse, R0, RZ, 0xfc, !PT ;  /* 0x0000000003097212 */ /* 0x040fe200078efcff */
[----:B--2---:R-:W-:Y:S01]  /*0980*/  IMAD.MOV R4, RZ, RZ, -R5 ;  /* 0x000000ffff047224 */ /* 0x004fe200078e0a05 */
[----:B------:R-:W-:Y:S01]  /*0990*/  IADD3 R29, PT, PT, R3, 0x1c, R154 ;  /* 0x0000001c031d7810 */ /* 0x000fe20007ffe09a */
[----:B------:R-:W-:Y:S01]  /*09a0*/  IMAD.MOV R0, RZ, RZ, -R12 ;  /* 0x000000ffff007224 */ /* 0x000fe200078e0a0c */
[----:B------:R-:W-:Y:S01]  /*09b0*/  IABS R8, R9 ;  /* 0x0000000900087213 */ /* 0x000fe20000000000 */
[----:B------:R-:W-:Y:S01]  /*09c0*/  IMAD R11, R4, R19, RZ ;  /* 0x00000013040b7224 */ /* 0x000fe200078e02ff */
[----:B------:R-:W-:Y:S01]  /*09d0*/  R2UR UR12, R2 ;  /* 0x00000000020c72ca */ /* 0x000fe200000e0000 */
[----:B------:R-:W-:Y:S01]  /*09e0*/  IMAD.MOV.U32 R4, RZ, RZ, RZ ;  /* 0x000000ffff047224 */ /* 0x000fe200078e00ff */
[----:B------:R-:W-:Y:S01]  /*09f0*/  LOP3.LUT R23, R9, 0x4, RZ, 0xfc, !PT ;  /* 0x0000000409177812 */ /* 0x000fe200078efcff */
[----:B------:R-:W-:Y:S01]  /*0a00*/  IMAD.MOV.U32 R12, RZ, RZ, R8 ;  /* 0x000000ffff0c7224 */ /* 0x000fe200078e0008 */
[----:B------:R-:W-:Y:S01]  /*0a10*/  IABS R18, R29 ;  /* 0x0000001d00127213 */ /* 0x000fe20000000000 */
[----:B------:R-:W-:Y:S01]  /*0a20*/  IMAD R0, R15, R0, R14 ;  /* 0x000000000f007224 */ /* 0x000fe200078e020e */
[C---:B------:R-:W-:Y:S01]  /*0a30*/  LOP3.LUT R24, R9.reuse, 0x8, RZ, 0xfc, !PT ;  /* 0x0000000809187812 */ /* 0x040fe200078efcff */
[----:B------:R-:W-:Y:S01]  /*0a40*/  IMAD.HI.U32 R2, R10, R12, RZ ;  /* 0x0000000c0a027227 */ /* 0x000fe200078e00ff */
[----:B------:R-:W-:-:S02]  /*0a50*/  LOP3.LUT R25, R9, 0xc, RZ, 0xfc, !PT ;  /* 0x0000000c09197812 */ /* 0x000fc400078efcff */
[----:B------:R-:W-:Y:S01]  /*0a60*/  LOP3.LUT R27, R9, 0x14, RZ, 0xfc, !PT ;  /* 0x00000014091b7812 */ /* 0x000fe200078efcff */
[----:B------:R-:W-:Y:S01]  /*0a70*/  IMAD.HI.U32 R8, R5, R11, R4 ;  /* 0x0000000b05087227 */ /* 0x000fe200078e0004 */
[----:B------:R-:W-:Y:S01]  /*0a80*/  IABS R14, R25 ;  /* 0x00000019000e7213 */ /* 0x000fe20000000000 */
[----:B------:R-:W-:Y:S01]  /*0a90*/  UIADD3 UR12, UPT, UPT, UR10, UR12, URZ ;  /* 0x0000000c0a0c7290 */ /* 0x000fe2000fffe0ff */
[----:B------:R-:W-:Y:S01]  /*0aa0*/  LOP3.LUT R26, R9, 0x10, RZ, 0xfc, !PT ;  /* 0x00000010091a7812 */ /* 0x000fe200078efcff */
[----:B------:R-:W-:Y:S01]  /*0ab0*/  IMAD.IADD R5, R13, 0x1, R0 ;  /* 0x000000010d057824 */ /* 0x000fe200078e0200 */
[----:B------:R-:W-:Y:S01]  /*0ac0*/  IABS R0, R23 ;  /* 0x0000001700007213 */ /* 0x000fe20000000000 */
[----:B------:R-:W-:Y:S01]  /*0ad0*/  IMAD.MOV R2, RZ, RZ, -R2 ;  /* 0x000000ffff027224 */ /* 0x000fe200078e0a02 */
[----:B------:R-:W-:Y:S01]  /*0ae0*/  IABS R13, R24 ;  /* 0x00000018000d7213 */ /* 0x000fe20000000000 */
[----:B------:R-:W-:Y:S01]  /*0af0*/  IMAD.HI.U32 R4, R10, R18, RZ ;  /* 0x000000120a047227 */ /* 0x000fe200078e00ff */
[----:B------:R-:W-:-:S02]  /*0b00*/  IABS R16, R27 ;  /* 0x0000001b00107213 */ /* 0x000fc40000000000 */
[----:B------:R-:W-:Y:S01]  /*0b10*/  IABS R15, R26 ;  /* 0x0000001a000f7213 */ /* 0x000fe20000000000 */
[----:B------:R-:W-:Y:S01]  /*0b20*/  IMAD R11, R21, R2, R12 ;  /* 0x00000002150b7224 */ /* 0x000fe200078e020c */
[----:B------:R-:W-:Y:S01]  /*0b30*/  LOP3.LUT R28, R9, 0x18, RZ, 0xfc, !PT ;  /* 0x00000018091c7812 */ /* 0x000fe200078efcff */
[----:B------:R-:W-:Y:S02]  /*0b40*/  IMAD.MOV.U32 R12, RZ, RZ, R0 ;  /* 0x000000ffff0c7224 */ /* 0x000fe400078e0000 */
[----:B------:R-:W-:Y:S01]  /*0b50*/  IMAD.MOV R4, RZ, RZ, -R4 ;  /* 0x000000ffff047224 */ /* 0x000fe200078e0a04 */
[----:B------:R-:W-:Y:S01]  /*0b60*/  ISETP.GT.U32.AND P0, PT, R21, R11, PT ;  /* 0x0000000b1500720c */ /* 0x000fe20003f04070 */
[----:B------:R-:W-:Y:S01]  /*0b70*/  IMAD.HI.U32 R0, R10, R12, RZ ;  /* 0x0000000c0a007227 */ /* 0x000fe200078e00ff */
[----:B------:R-:W-:-:S03]  /*0b80*/  IABS R17, R28 ;  /* 0x0000001c00117213 */ /* 0x000fc60000000000 */
[----:B------:R-:W-:-:S04]  /*0b90*/  IMAD.HI.U32 R2, R10, R13, RZ ;  /* 0x0000000d0a027227 */ /* 0x000fc800078e00ff */
[C---:B------:R-:W-:Y:S02]  /*0ba0*/  IMAD R18, R21.reuse, R4, R18 ;  /* 0x0000000415127224 */ /* 0x040fe400078e0212 */
[----:B------:R-:W-:Y:S02]  /*0bb0*/  IMAD.MOV R4, RZ, RZ, -R0 ;  /* 0x000000ffff047224 */ /* 0x000fe400078e0a00 */
[----:B------:R-:W-:Y:S01]  /*0bc0*/  IMAD.HI.U32 R0, R10, R14, RZ ;  /* 0x0000000e0a007227 */ /* 0x000fe200078e00ff */
[----:B------:R-:W-:-:S03]  /*0bd0*/  ISETP.GT.U32.AND P2, PT, R21, R18, PT ;  /* 0x000000121500720c */ /* 0x000fc60003f44070 */
[----:B------:R-:W-:Y:S02]  /*0be0*/  IMAD.MOV R2, RZ, RZ, -R2 ;  /* 0x000000ffff027224 */ /* 0x000fe400078e0a02 */
[C---:B------:R-:W-:Y:S02]  /*0bf0*/  IMAD R12, R21.reuse, R4, R12 ;  /* 0x00000004150c7224 */ /* 0x040fe400078e020c */
[----:B------:R-:W-:Y:S02]  /*0c00*/  IMAD.MOV R4, RZ, RZ, -R0 ;  /* 0x000000ffff047224 */ /* 0x000fe400078e0a00 */
[C---:B------:R-:W-:Y:S01]  /*0c10*/  IMAD R13, R21.reuse, R2, R13 ;  /* 0x00000002150d7224 */ /* 0x040fe200078e020d */
[----:B------:R-:W-:Y:S01]  /*0c20*/  ISETP.GT.U32.AND P1, PT, R21, R12, PT ;  /* 0x0000000c1500720c */ /* 0x000fe20003f24070 */
[----:B------:R-:W-:-:S03]  /*0c30*/  IMAD.HI.U32 R2, R10, R16, RZ ;  /* 0x000000100a027227 */ /* 0x000fc600078e00ff */
[C---:B------:R-:W-:Y:S01]  /*0c40*/  ISETP.GT.U32.AND P4, PT, R21.reuse, R13, PT ;  /* 0x0000000d1500720c */ /* 0x040fe20003f84070 */
[----:B------:R-:W-:Y:S01]  /*0c50*/  IMAD R14, R21, R4, R14 ;  /* 0x00000004150e7224 */ /* 0x000fe200078e020e */
[----:B------:R-:W-:Y:S01]  /*0c60*/  LOP3.LUT R4, R66, 0x7f, RZ, 0xc0, !PT ;  /* 0x0000007f42047812 */ /* 0x000fe200078ec0ff */
[----:B------:R-:W-:-:S03]  /*0c70*/  IMAD.HI.U32 R0, R10, R15, RZ ;  /* 0x0000000f0a007227 */ /* 0x000fc600078e00ff */
[C---:B------:R-:W-:Y:S01]  /*0c80*/  ISETP.GT.U32.AND P6, PT, R21.reuse, R14, PT ;  /* 0x0000000e1500720c */ /* 0x040fe20003fc4070 */
[----:B------:R-:W-:Y:S02]  /*0c90*/  IMAD.MOV R2, RZ, RZ, -R2 ;  /* 0x000000ffff027224 */ /* 0x000fe400078e0a02 */
[----:B------:R-:W-:Y:S02]  /*0ca0*/  IMAD.MOV R0, RZ, RZ, -R0 ;  /* 0x000000ffff007224 */ /* 0x000fe400078e0a00 */
[----:B------:R-:W-:Y:S02]  /*0cb0*/  IMAD R16, R21, R2, R16 ;  /* 0x0000000215107224 */ /* 0x000fe400078e0210 */
[----:B------:R-:W-:Y:S02]  /*0cc0*/  IMAD R2, R5, 0x100, R4 ;  /* 0x0000010005027824 */ /* 0x000fe400078e0204 */
[C---:B------:R-:W-:Y:S02]  /*0cd0*/  IMAD R15, R21.reuse, R0, R15 ;  /* 0x00000000150f7224 */ /* 0x040fe400078e020f */
[----:B------:R-:W-:Y:S01]  /*0ce0*/  VIADD R0, R2, 0x80 ;  /* 0x0000008002007836 */ /* 0x000fe20000000000 */
[----:B------:R-:W-:Y:S01]  /*0cf0*/  IABS R5, R2 ;  /* 0x0000000200057213 */ /* 0x000fe20000000000 */
[----:B------:R-:W-:Y:S01]  /*0d00*/  IMAD.HI.U32 R10, R10, R17, RZ ;  /* 0x000000110a0a7227 */ /* 0x000fe200078e00ff */
[----:B------:R-:W-:-:S02]  /*0d10*/  ISETP.GT.U32.AND P3, PT, R21, R15, PT ;  /* 0x0000000f1500720c */ /* 0x000fc40003f64070 */
[----:B------:R-:W-:Y:S01]  /*0d20*/  IABS R22, R0 ;  /* 0x0000000000167213 */ /* 0x000fe20000000000 */
[----:B------:R-:W-:Y:S02]  /*0d30*/  @!P0 IMAD.IADD R11, R11, 0x1, -R21 ;  /* 0x000000010b0b8824 */ /* 0x000fe400078e0a15 */
[----:B------:R-:W-:Y:S02]  /*0d40*/  IMAD.MOV R20, RZ, RZ, -R10 ;  /* 0x000000ffff147224 */ /* 0x000fe400078e0a0a */
[----:B------:R-:W-:Y:S01]  /*0d50*/  IMAD.MOV.U32 R10, RZ, RZ, R5 ;  /* 0x000000ffff0a7224 */ /* 0x000fe200078e0005 */
[C---:B------:R-:W-:Y:S01]  /*0d60*/  ISETP.GT.U32.AND P5, PT, R21.reuse, R11, PT ;  /* 0x0000000b1500720c */ /* 0x040fe20003fa4070 */
[----:B------:R-:W-:Y:S01]  /*0d70*/  @!P1 IMAD.IADD R12, R12, 0x1, -R21 ;  /* 0x000000010c0c9824 */ /* 0x000fe200078e0a15 */
[C---:B------:R-:W-:Y:S01]  /*0d80*/  ISETP.GT.U32.AND P1, PT, R21.reuse, R16, PT ;  /* 0x000000101500720c */ /* 0x040fe20003f24070 */
[----:B------:R-:W-:Y:S02]  /*0d90*/  IMAD R17, R21, R20, R17 ;  /* 0x0000001415117224 */ /* 0x000fe400078e0211 */
[----:B------:R-:W-:-:S04]  /*0da0*/  IMAD.HI.U32 R5, R8, R10, RZ ;  /* 0x0000000a08057227 */ /* 0x000fc800078e00ff */
[----:B------:R-:W-:Y:S02]  /*0db0*/  IMAD.MOV.U32 R20, RZ, RZ, R22 ;  /* 0x000000ffff147224 */ /* 0x000fe400078e0016 */
[----:B------:R-:W-:Y:S01]  /*0dc0*/  @!P4 IMAD.IADD R13, R13, 0x1, -R21 ;  /* 0x000000010d0dc824 */ /* 0x000fe200078e0a15 */
[C---:B------:R-:W-:Y:S01]  /*0dd0*/  ISETP.GT.U32.AND P4, PT, R21.reuse, R12, PT ;  /* 0x0000000c1500720c */ /* 0x040fe20003f84070 */
[----:B------:R-:W-:Y:S02]  /*0de0*/  IMAD.MOV R5, RZ, RZ, -R5 ;  /* 0x000000ffff057224 */ /* 0x000fe400078e0a05 */
[----:B------:R-:W-:Y:S01]  /*0df0*/  IMAD.HI.U32 R8, R8, R20, RZ ;  /* 0x0000001408087227 */ /* 0x000fe200078e00ff */
[----:B------:R-:W-:-:S03]  /*0e00*/  ISETP.GT.U32.AND P0, PT, R21, R13, PT ;  /* 0x0000000d1500720c */ /* 0x000fc60003f04070 */
[----:B------:R-:W-:Y:S01]  /*0e10*/  IMAD R5, R19, R5, R10 ;  /* 0x0000000513057224 */ /* 0x000fe200078e020a */
[----:B------:R-:W-:Y:S01]  /*0e20*/  LOP3.LUT R10, RZ, R7, RZ, 0x33, !PT ;  /* 0x00000007ff0a7212 */ /* 0x000fe200078e33ff */
[----:B------:R-:W-:Y:S02]  /*0e30*/  IMAD.MOV R8, RZ, RZ, -R8 ;  /* 0x000000ffff087224 */ /* 0x000fe400078e0a08 */
[--C-:B------:R-:W-:Y:S01]  /*0e40*/  @!P2 IMAD.IADD R18, R18, 0x1, -R21.reuse ;  /* 0x000000011212a824 */ /* 0x100fe200078e0a15 */
[----:B------:R-:W-:Y:S01]  /*0e50*/  ISETP.GT.U32.AND P2, PT, R21, R17, PT ;  /* 0x000000111500720c */ /* 0x000fe20003f44070 */
[----:B------:R-:W-:Y:S02]  /*0e60*/  IMAD R8, R19, R8, R20 ;  /* 0x0000000813087224 */ /* 0x000fe400078e0214 */
[--C-:B------:R-:W-:Y:S01]  /*0e70*/  @!P5 IMAD.IADD R11, R11, 0x1, -R21.reuse ;  /* 0x000000010b0bd824 */ /* 0x100fe200078e0a15 */
[----:B------:R-:W-:Y:S01]  /*0e80*/  ISETP.GT.U32.AND P5, PT, R19, R5, PT ;  /* 0x000000051300720c */ /* 0x000fe20003fa4070 */
[--C-:B------:R-:W-:Y:S01]  /*0e90*/  @!P3 IMAD.IADD R15, R15, 0x1, -R21.reuse ;  /* 0x000000010f0fb824 */ /* 0x100fe200078e0a15 */
[----:B------:R-:W-:Y:S01]  /*0ea0*/  ISETP.GT.U32.AND P3, PT, R21, R18, PT ;  /* 0x000000121500720c */ /* 0x000fe20003f64070 */
[--C-:B------:R-:W-:Y:S01]  /*0eb0*/  @!P4 IMAD.IADD R12, R12, 0x1, -R21.reuse ;  /* 0x000000010c0cc824 */ /* 0x100fe200078e0a15 */
[----:B------:R-:W-:Y:S01]  /*0ec0*/  ISETP.GT.U32.AND P4, PT, R19, R8, PT ;  /* 0x000000081300720c */ /* 0x000fe20003f84070 */
[--C-:B------:R-:W-:Y:S01]  /*0ed0*/  @!P0 IMAD.IADD R13, R13, 0x1, -R21.reuse ;  /* 0x000000010d0d8824 */ /* 0x100fe200078e0a15 */
[----:B------:R-:W-:Y:S01]  /*0ee0*/  ISETP.GT.U32.AND P0, PT, R21, R15, PT ;  /* 0x0000000f1500720c */ /* 0x000fe20003f04070 */
[----:B------:R-:W-:-:S02]  /*0ef0*/  @!P6 IMAD.IADD R14, R14, 0x1, -R21 ;  /* 0x000000010e0ee824 */ /* 0x000fc400078e0a15 */
[--C-:B------:R-:W-:Y:S01]  /*0f00*/  @!P2 IMAD.IADD R17, R17, 0x1, -R21.reuse ;  /* 0x000000011111a824 */ /* 0x100fe200078e0a15 */
[----:B------:R-:W-:Y:S01]  /*0f10*/  ISETP.GE.AND P2, PT, R9, RZ, PT ;  /* 0x000000ff0900720c */ /* 0x000fe20003f46270 */
[----:B------:R-:W-:Y:S01]  /*0f20*/  @!P1 IMAD.IADD R16, R16, 0x1, -R21 ;  /* 0x0000000110109824 */ /* 0x000fe200078e0a15 */
[----:B------:R-:W-:Y:S01]  /*0f30*/  ISETP.GT.U32.AND P6, PT, R21, R14, PT ;  /* 0x0000000e1500720c */ /* 0x000fe20003fc4070 */
[----:B------:R-:W-:Y:S01]  /*0f40*/  @!P5 IMAD.IADD R5, R5, 0x1, -R19 ;  /* 0x000000010505d824 */ /* 0x000fe200078e0a13 */
[----:B------:R-:W-:Y:S01]  /*0f50*/  ISETP.GE.AND P5, PT, R29, RZ, PT ;  /* 0x000000ff1d00720c */ /* 0x000fe20003fa6270 */
[----:B------:R-:W-:Y:S01]  /*0f60*/  @!P3 IMAD.IADD R18, R18, 0x1, -R21 ;  /* 0x000000011212b824 */ /* 0x000fe200078e0a15 */
[C---:B------:R-:W-:Y:S01]  /*0f70*/  ISETP.GT.U32.AND P1, PT, R21.reuse, R16, PT ;  /* 0x000000101500720c */ /* 0x040fe20003f24070 */
[----:B------:R-:W-:Y:S01]  /*0f80*/  @!P4 IMAD.IADD R8, R8, 0x1, -R19 ;  /* 0x000000010808c824 */ /* 0x000fe200078e0a13 */
[----:B------:R-:W-:Y:S01]  /*0f90*/  ISETP.GT.U32.AND P3, PT, R21, R17, PT ;  /* 0x000000111500720c */ /* 0x000fe20003f64070 */
[----:B------:R-:W-:Y:S01]  /*0fa0*/  @!P0 IMAD.IADD R15, R15, 0x1, -R21 ;  /* 0x000000010f0f8824 */ /* 0x000fe200078e0a15 */
[----:B------:R-:W-:Y:S01]  /*0fb0*/  ISETP.GT.U32.AND P4, PT, R19, R5, PT ;  /* 0x000000051300720c */ /* 0x000fe20003f84070 */
[----:B----4-:R-:W-:Y:S01]  /*0fc0*/  VIADD R9, R139, 0xfffffff7 ;  /* 0xfffffff78b097836 */ /* 0x010fe20000000000 */
[----:B------:R-:W-:Y:S01]  /*0fd0*/  ISETP.GT.U32.AND P0, PT, R19, R8, PT ;  /* 0x000000081300720c */ /* 0x000fe20003f04070 */
[----:B------:R-:W-:Y:S01]  /*0fe0*/  @!P2 IMAD.MOV R11, RZ, RZ, -R11 ;  /* 0x000000ffff0ba224 */ /* 0x000fe200078e0a0b */
[----:B------:R-:W-:Y:S01]  /*0ff0*/  ISETP.GE.AND P2, PT, R25, RZ, PT ;  /* 0x000000ff1900720c */ /* 0x000fe20003f46270 */
[--C-:B------:R-:W-:Y:S01]  /*1000*/  @!P6 IMAD.IADD R14, R14, 0x1, -R21.reuse ;  /* 0x000000010e0ee824 */ /* 0x100fe200078e0a15 */
[----:B------:R-:W-:Y:S01]  /*1010*/  ISETP.GE.AND P6, PT, R24, RZ, PT ;  /* 0x000000ff1800720c */ /* 0x000fe20003fc6270 */
[----:B------:R-:W-:Y:S01]  /*1020*/  @!P5 IMAD.MOV R18, RZ, RZ, -R18 ;  /* 0x000000ffff12d224 */ /* 0x000fe200078e0a12 */
[----:B------:R-:W-:Y:S01]  /*1030*/  ISETP.GE.AND P5, PT, R27, RZ, PT ;  /* 0x000000ff1b00720c */ /* 0x000fe20003fa6270 */
[--C-:B------:R-:W-:Y:S01]  /*1040*/  @!P1 IMAD.IADD R16, R16, 0x1, -R21.reuse ;  /* 0x0000000110109824 */ /* 0x100fe200078e0a15 */
[----:B------:R-:W-:Y:S01]  /*1050*/  ISETP.GE.AND P1, PT, R23, RZ, PT ;  /* 0x000000ff1700720c */ /* 0x000fe20003f26270 */
[----:B------:R-:W-:Y:S01]  /*1060*/  @!P3 IMAD.IADD R17, R17, 0x1, -R21 ;  /* 0x000000011111b824 */ /* 0x000fe200078e0a15 */
[----:B------:R-:W-:Y:S01]  /*1070*/  ISETP.GE.AND P3, PT, R26, RZ, PT ;  /* 0x000000ff1a00720c */ /* 0x000fe20003f66270 */
[--C-:B------:R-:W-:Y:S01]  /*1080*/  @!P4 IMAD.IADD R5, R5, 0x1, -R19.reuse ;  /* 0x000000010505c824 */ /* 0x100fe200078e0a13 */
[----:B------:R-:W-:Y:S01]  /*1090*/  ISETP.GE.AND P4, PT, R28, RZ, PT ;  /* 0x000000ff1c00720c */ /* 0x000fe20003f86270 */
[----:B------:R-:W-:Y:S01]  /*10a0*/  @!P0 IMAD.IADD R8, R8, 0x1, -R19 ;  /* 0x0000000108088824 */ /* 0x000fe200078e0a13 */
[----:B------:R-:W-:Y:S01]  /*10b0*/  ISETP.GE.AND P0, PT, R2, RZ, PT ;  /* 0x000000ff0200720c */ /* 0x000fe20003f06270 */
[----:B------:R-:W-:Y:S01]  /*10c0*/  @!P2 IMAD.MOV R14, RZ, RZ, -R14 ;  /* 0x000000ffff0ea224 */ /* 0x000fe200078e0a0e */
[----:B------:R-:W-:Y:S01]  /*10d0*/  ISETP.GE.AND P2, PT, R0, RZ, PT ;  /* 0x000000ff0000720c */ /* 0x000fe20003f46270 */
[----:B------:R-:W-:-:S02]  /*10e0*/  @!P6 IMAD.MOV R13, RZ, RZ, -R13 ;  /* 0x000000ffff0de224 */ /* 0x000fc400078e0a0d */
[----:B------:R-:W-:Y:S02]  /*10f0*/  @!P5 IMAD.MOV R16, RZ, RZ, -R16 ;  /* 0x000000ffff10d224 */ /* 0x000fe400078e0a10 */
[----:B------:R-:W-:Y:S01]  /*1100*/  @!P1 IMAD.MOV R12, RZ, RZ, -R12 ;  /* 0x000000ffff0c9224 */ /* 0x000fe200078e0a0c */
[----:B------:R-:W-:Y:S01]  /*1110*/  ISETP.NE.AND P1, PT, R7, RZ, PT ;  /* 0x000000ff0700720c */ /* 0x000fe20003f25270 */
[----:B------:R-:W-:Y:S02]  /*1120*/  @!P3 IMAD.MOV R15, RZ, RZ, -R15 ;  /* 0x000000ffff0fb224 */ /* 0x000fe400078e0a0f */
[----:B------:R-:W-:Y:S01]  /*1130*/  @!P4 IMAD.MOV R17, RZ, RZ, -R17 ;  /* 0x000000ffff11c224 */ /* 0x000fe200078e0a11 */
[C---:B------:R-:W-:Y:S01]  /*1140*/  SEL R100, R10.reuse, R11, !P1 ;  /* 0x0000000b0a647207 */ /* 0x040fe20004800000 */
[----:B------:R-:W-:Y:S01]  /*1150*/  @!P0 IMAD.MOV R5, RZ, RZ, -R5 ;  /* 0x000000ffff058224 */ /* 0x000fe200078e0a05 */
[C---:B------:R-:W-:Y:S01]  /*1160*/  SEL R102, R10.reuse, R18, !P1 ;  /* 0x000000120a667207 */ /* 0x040fe20004800000 */
[----:B------:R-:W-:Y:S01]  /*1170*/  @!P2 IMAD.MOV R8, RZ, RZ, -R8 ;  /* 0x000000ffff08a224 */ /* 0x000fe200078e0a08 */
[C---:B------:R-:W-:Y:S01]  /*1180*/  SEL R103, R10.reuse, R12, !P1 ;  /* 0x0000000c0a677207 */ /* 0x040fe20004800000 */
[C---:B------:R-:W-:Y:S01]  /*1190*/  VIADD R7, R139.reuse, 0xffffffff ;  /* 0xffffffff8b077836 */ /* 0x040fe20000000000 */
        /* <DEDUP_REMOVED lines=8> */
[----:B------:R-:W-:Y:S01]  /*1220*/  SEL R67, R10, R17, !P1 ;  /* 0x000000110a437207 */ /* 0x000fe20004800000 */
[----:B------:R-:W-:Y:S01]  /*1230*/  VIADD R10, R139, 0xffffffe4 ;  /* 0xffffffe48b0a7836 */ /* 0x000fe20000000000 */
[----:B------:R-:W-:-:S02]  /*1240*/  ISETP.NE.AND P1, PT, R6, RZ, PT ;  /* 0x000000ff0600720c */ /* 0x000fc40003f25270 */
[----:B------:R-:W-:Y:S02]  /*1250*/  LOP3.LUT R6, RZ, R6, RZ, 0x33, !PT ;  /* 0x00000006ff067212 */ /* 0x000fe400078e33ff */
[----:B------:R-:W-:Y:S01]  /*1260*/  ISETP.GE.U32.AND P6, PT, R7, 0x7fffffe0, PT ;  /* 0x7fffffe00700780c */ /* 0x000fe20003fc6070 */
[C---:B------:R-:W-:Y:S01]  /*1270*/  VIADD R7, R139.reuse, 0xffffffef ;  /* 0xffffffef8b077836 */ /* 0x040fe20000000000 */
[C---:B------:R-:W-:Y:S01]  /*1280*/  SEL R17, R6.reuse, R5, !P1 ;  /* 0x0000000506117207 */ /* 0x040fe20004800000 */
[C---:B------:R-:W-:Y:S01]  /*1290*/  VIADD R5, R139.reuse, 0xffffffed ;  /* 0xffffffed8b057836 */ /* 0x040fe20000000000 */
[----:B------:R-:W-:Y:S01]  /*12a0*/  SEL R19, R6, R8, !P1 ;  /* 0x0000000806137207 */ /* 0x000fe20004800000 */
[----:B------:R-:W-:Y:S01]  /*12b0*/  VIADD R6, R139, 0xffffffec ;  /* 0xffffffec8b067836 */ /* 0x000fe20000000000 */
[----:B------:R-:W-:Y:S01]  /*12c0*/  ISETP.GE.U32.AND P0, PT, R9, 0x7fffffd8, PT ;  /* 0x7fffffd80900780c */ /* 0x000fe20003f06070 */
[----:B------:R-:W-:Y:S01]  /*12d0*/  VIADD R8, R139, 0xffffffee ;  /* 0xffffffee8b087836 */ /* 0x000fe20000000000 */
[----:B------:R-:W-:Y:S01]  /*12e0*/  ISETP.GE.U32.AND P1, PT, R5, 0x7fffffce, PT ;  /* 0x7fffffce0500780c */ /* 0x000fe20003f26070 */
[C---:B------:R-:W-:Y:S01]  /*12f0*/  VIADD R5, R139.reuse, 0xffffffe9 ;  /* 0xffffffe98b057836 */ /* 0x040fe20000000000 */
[----:B------:R-:W-:Y:S01]  /*1300*/  ISETP.GE.U32.AND P2, PT, R6, 0x7fffffcd, PT ;  /* 0x7fffffcd0600780c */ /* 0x000fe20003f46070 */
[----:B------:R-:W-:Y:S01]  /*1310*/  VIADD R6, R139, 0xffffffe8 ;  /* 0xffffffe88b067836 */ /* 0x000fe20000000000 */
[----:B------:R-:W-:-:S02]  /*1320*/  ISETP.GE.U32.AND P3, PT, R8, 0x7fffffcf, PT ;  /* 0x7fffffcf0800780c */ /* 0x000fc40003f66070 */
[----:B------:R-:W-:Y:S02]  /*1330*/  SEL R8, RZ, 0x1, P2 ;  /* 0x00000001ff087807 */ /* 0x000fe40001000000 */
[----:B------:R-:W-:Y:S01]  /*1340*/  ISETP.GE.U32.AND P5, PT, R6, 0x7fffffc9, PT ;  /* 0x7fffffc90600780c */ /* 0x000fe20003fa6070 */
[----:B------:R-:W-:Y:S01]  /*1350*/  VIADD R6, R139, 0xffffffea ;  /* 0xffffffea8b067836 */ /* 0x000fe20000000000 */
[----:B------:R-:W-:Y:S01]  /*1360*/  ISETP.GE.U32.AND P2, PT, R5, 0x7fffffca, PT ;  /* 0x7fffffca0500780c */ /* 0x000fe20003f46070 */
[----:B------:R-:W-:Y:S01]  /*1370*/  VIADD R5, R139, 0xffffffeb ;  /* 0xffffffeb8b057836 */ /* 0x000fe20000000000 */
[----:B------:R-:W-:Y:S02]  /*1380*/  ISETP.GE.U32.AND P4, PT, R7, 0x7fffffd0, PT ;  /* 0x7fffffd00700780c */ /* 0x000fe40003f86070 */
[----:B------:R-:W-:Y:S02]  /*1390*/  SEL R9, RZ, 0x1fffe, P1 ;  /* 0x0001fffeff097807 */ /* 0x000fe40000800000 */
[----:B------:R-:W-:-:S02]  /*13a0*/  ISETP.GE.U32.AND P1, PT, R6, 0x7fffffcb, PT ;  /* 0x7fffffcb0600780c */ /* 0x000fc40003f26070 */
[----:B------:R-:W-:Y:S01]  /*13b0*/  SEL R6, RZ, 0x4, P3 ;  /* 0x00000004ff067807 */ /* 0x000fe20001800000 */
[----:B------:R-:W-:Y:S01]  /*13c0*/  IMAD.IADD R8, R8, 0x1, R9 ;  /* 0x0000000108087824 */ /* 0x000fe200078e0209 */
[----:B------:R-:W-:Y:S01]  /*13d0*/  ISETP.GE.U32.AND P3, PT, R5, 0x7fffffcc, PT ;  /* 0x7fffffcc0500780c */ /* 0x000fe20003f66070 */
[C---:B------:R-:W-:Y:S01]  /*13e0*/  VIADD R5, R139.reuse, 0xffffffe5 ;  /* 0xffffffe58b057836 */ /* 0x040fe20000000000 */
[----:B------:R-:W-:Y:S02]  /*13f0*/  SEL R7, RZ, 0x7fff8, P4 ;  /* 0x0007fff8ff077807 */ /* 0x000fe40002000000 */
[----:B------:R-:W-:Y:S01]  /*1400*/  ISETP.GE.U32.AND P4, PT, R10, 0x7fffffc5, PT ;  /* 0x7fffffc50a00780c */ /* 0x000fe20003f86070 */
[----:B------:R-:W-:Y:S01]  /*1410*/  VIADD R10, R139, 0xffffffe6 ;  /* 0xffffffe68b0a7836 */ /* 0x000fe20000000000 */
[----:B------:R-:W-:Y:S02]  /*1420*/  SEL R12, RZ, 0x1, P5 ;  /* 0x00000001ff0c7807 */ /* 0x000fe40002800000 */
[----:B------:R-:W-:Y:S01]  /*1430*/  ISETP.GE.U32.AND P5, PT, R5, 0x7fffffc6, PT ;  /* 0x7fffffc60500780c */ /* 0x000fe20003fa6070 */
[----:B------:R-:W-:Y:S01]  /*1440*/  VIADD R5, R139, 0xffffffe1 ;  /* 0xffffffe18b057836 */ /* 0x000fe20000000000 */
[----:B------:R-:W-:-:S02]  /*1450*/  SEL R13, RZ, 0x1fffe, P2 ;  /* 0x0001fffeff0d7807 */ /* 0x000fc40001000000 */
[----:B------:R-:W-:Y:S02]  /*1460*/  ISETP.GE.U32.AND P2, PT, R10, 0x7fffffc7, PT ;  /* 0x7fffffc70a00780c */ /* 0x000fe40003f46070 */
[----:B------:R-:W-:Y:S01]  /*1470*/  SEL R10, RZ, 0x4, P1 ;  /* 0x00000004ff0a7807 */ /* 0x000fe20000800000 */
[----:B------:R-:W-:Y:S01]  /*1480*/  IMAD.IADD R12, R12, 0x1, R13 ;  /* 0x000000010c0c7824 */ /* 0x000fe200078e020d */
[----:B------:R-:W-:Y:S02]  /*1490*/  ISETP.GE.U32.AND P1, PT, R11, 0x7fffffc8, PT ;  /* 0x7fffffc80b00780c */ /* 0x000fe40003f26070 */
[----:B------:R-:W-:Y:S02]  /*14a0*/  SEL R11, RZ, 0x7fff8, P3 ;  /* 0x0007fff8ff0b7807 */ /* 0x000fe40001800000 */
[----:B------:R-:W-:Y:S01]  /*14b0*/  ISETP.GE.U32.AND P3, PT, R5, 0x7fffffc2, PT ;  /* 0x7fffffc20500780c */ /* 0x000fe20003f66070 */
[----:B------:R-:W-:Y:S01]  /*14c0*/  VIADD R5, R139, 0xffffffe0 ;  /* 0xffffffe08b057836 */ /* 0x000fe20000000000 */
[----:B------:R-:W-:-:S02]  /*14d0*/  SEL R15, RZ, 0x1, P4 ;  /* 0x00000001ff0f7807 */ /* 0x000fc40002000000 */
[----:B------:R-:W-:Y:S02]  /*14e0*/  ISETP.GE.U32.AND P4, PT, R16, 0x7fffffc3, PT ;  /* 0x7fffffc31000780c */ /* 0x000fe40003f86070 */
[----:B------:R-:W-:Y:S02]  /*14f0*/  SEL R16, RZ, 0x1fffe, P5 ;  /* 0x0001fffeff107807 */ /* 0x000fe40002800000 */
[----:B------:R-:W-:Y:S02]  /*1500*/  ISETP.GE.U32.AND P5, PT, R14, 0x7fffffc4, PT ;  /* 0x7fffffc40e00780c */ /* 0x000fe40003fa6070 */
[----:B------:R-:W-:Y:S01]  /*1510*/  SEL R14, RZ, 0x4, P2 ;  /* 0x00000004ff0e7807 */ /* 0x000fe20001000000 */
[----:B------:R-:W-:Y:S01]  /*1520*/  IMAD.IADD R15, R15, 0x1, R16 ;  /* 0x000000010f0f7824 */ /* 0x000fe200078e0210 */
[----:B------:R-:W-:Y:S02]  /*1530*/  ISETP.GE.U32.AND P2, PT, R5, 0x7fffffc1, PT ;  /* 0x7fffffc10500780c */ /* 0x000fe40003f46070 */
[----:B------:R-:W-:-:S02]  /*1540*/  SEL R18, RZ, 0x1fffe, P3 ;  /* 0x0001fffeff127807 */ /* 0x000fc40001800000 */
[----:B------:R-:W-:Y:S02]  /*1550*/  SEL R9, RZ, 0x1, P2 ;  /* 0x00000001ff097807 */ /* 0x000fe40001000000 */
[----:B------:R-:W-:Y:S02]  /*1560*/  LOP3.LUT R8, R8, 0x3, RZ, 0xc0, !PT ;  /* 0x0000000308087812 */ /* 0x000fe400078ec0ff */
[----:B------:R-:W-:Y:S01]  /*1570*/  LOP3.LUT R12, R12, 0x3, RZ, 0xc0, !PT ;  /* 0x000000030c0c7812 */ /* 0x000fe200078ec0ff */
[----:B------:R-:W-:Y:S01]  /*1580*/  IMAD.IADD R18, R9, 0x1, R18 ;  /* 0x0000000109127824 */ /* 0x000fe200078e0212 */
[----:B------:R-:W-:Y:S02]  /*1590*/  IADD3 R6, PT, PT, R8, R7, R6 ;  /* 0x0000000708067210 */ /* 0x000fe40007ffe006 */
[----:B------:R-:W-:Y:S02]  /*15a0*/  SEL R8, RZ, 0x4, P4 ;  /* 0x00000004ff087807 */ /* 0x000fe40002000000 */
[----:B------:R-:W-:-:S02]  /*15b0*/  SEL R9, RZ, 0x7fff8, P5 ;  /* 0x0007fff8ff097807 */ /* 0x000fc40002800000 */
[----:B------:R-:W-:Y:S02]  /*15c0*/  LOP3.LUT R18, R18, 0x3, RZ, 0xc0, !PT ;  /* 0x0000000312127812 */ /* 0x000fe400078ec0ff */
[----:B------:R-:W-:Y:S02]  /*15d0*/  SEL R7, RZ, 0x7fff8, P1 ;  /* 0x0007fff8ff077807 */ /* 0x000fe40000800000 */
[----:B------:R-:W-:Y:S02]  /*15e0*/  LOP3.LUT R15, R15, 0x3, RZ, 0xc0, !PT ;  /* 0x000000030f0f7812 */ /* 0x000fe400078ec0ff */
[----:B------:R-:W-:Y:S02]  /*15f0*/  IADD3 R8, PT, PT, R18, R9, R8 ;  /* 0x0000000912087210 */ /* 0x000fe40007ffe008 */
[----:B------:R-:W-:Y:S01]  /*1600*/  IADD3 R10, PT, PT, R12, R11, R10 ;  /* 0x0000000b0c0a7210 */ /* 0x000fe20007ffe00a */
[----:B------:R-:W-:Y:S01]  /*1610*/  VIADD R11, R139, 0xfffffff6 ;  /* 0xfffffff68b0b7836 */ /* 0x000fe20000000000 */
[----:B------:R-:W-:-:S02]  /*1620*/  IADD3 R7, PT, PT, R15, R7, R14 ;  /* 0x000000070f077210 */ /* 0x000fc40007ffe00e */
[----:B------:R-:W-:Y:S01]  /*1630*/  LOP3.LUT R8, R8, 0xf, RZ, 0xc0, !PT ;  /* 0x0000000f08087812 */ /* 0x000fe200078ec0ff */
[----:B------:R-:W-:Y:S01]  /*1640*/  IMAD.SHL.U32 R10, R10, 0x100, RZ ;  /* 0x000001000a0a7824 */ /* 0x000fe200078e00ff */
[----:B------:R-:W-:Y:S02]  /*1650*/  ISETP.GE.U32.AND P3, PT, R20, 0x7fffffdf, PT ;  /* 0x7fffffdf1400780c */ /* 0x000fe40003f66070 */
[----:B------:R-:W-:Y:S01]  /*1660*/  ISETP.NE.U32.AND P1, PT, R4, RZ, PT ;  /* 0x000000ff0400720c */ /* 0x000fe20003f25070 */
[----:B------:R-:W-:Y:S01]  /*1670*/  IMAD R8, R7, 0x10, R8 ;  /* 0x0000001007087824 */ /* 0x000fe200078e0208 */
[----:B------:R-:W-:Y:S01]  /*1680*/  LOP3.LUT R7, R10, 0xf00, RZ, 0xe2, !PT ;  /* 0x00000f000a077812 */ /* 0x000fe200078ee2ff */
[----:B---3--:R-:W-:Y:S10]  /*1690*/  BRA.U UP0, `(.L_x_5) ;  /* 0x0000000100187547 */ /* 0x008ff4000b800000 */
[----:B------:R-:W-:Y:S01]  /*16a0*/  ELECT P4, URZ, PT ;  /* 0x0000000000ff782f */ /* 0x000fe20003880000 */
[----:B------:R-:W-:Y:S01]  /*16b0*/  IMAD.MOV.U32 R9, RZ, RZ, 0x1 ;  /* 0x00000001ff097424 */ /* 0x000fe200078e00ff */
[----:B------:R-:W-:Y:S01]  /*16c0*/  UMOV UR6, 0x40 ;  /* 0x0000004000067882 */ /* 0x000fe20000000000 */
[----:B------:R-:W-:Y:S01]  /*16d0*/  UVIRTCOUNT.DEALLOC.SMPOOL 0x80 ;  /* 0x000000800000784c */ /* 0x000fe20000000000 */
[----:B------:R-:W-:-:S09]  /*16e0*/  ULEA UR6, UR5, UR6, 0x18 ;  /* 0x0000000605067291 */ /* 0x000fd2000f8ec0ff */
[----:B------:R0:W-:Y:S03]  /*16f0*/  @P4 STS.U8 [UR6], R9 ;  /* 0x00000009ff004988 */ /* 0x0001e60008000006 */
.L_x_5:
[----:B------:R-:W-:Y:S01]  /*1700*/  STTM.x64 tmem[UR12], RZ ;  /* 0x000000ff000079ed */ /* 0x000fe2000834000c */
[----:B------:R-:W1:Y:S02]  /*1710*/  FENCE.VIEW.ASYNC.T ;  /* 0x00000000000073c6 */ /* 0x000e640000000200 */
[----:B-1----:R-:W-:Y:S01]  /*1720*/  VOTEU.ALL UP1, P1 ;  /* 0x0000000000ff7886 */ /* 0x002fe20000820000 */
[----:B------:R-:W-:Y:S01]  /*1730*/  VOTEU.ALL UP2, P1 ;  /* 0x0000000000ff7886 */ /* 0x000fe20000840000 */
[----:B------:R-:W1:Y:S01]  /*1740*/  LDCU.64 UR8, c[0x0][0x3a8] ;  /* 0x00007500ff0877ac */ /* 0x000e620008000a00 */
[----:B------:R-:W-:Y:S01]  /*1750*/  IMAD R6, R6, 0x1000, R7 ;  /* 0x0000100006067824 */ /* 0x000fe200078e0207 */
[----:B0-----:R-:W-:Y:S01]  /*1760*/  LOP3.LUT R9, R8, 0xff, RZ, 0xc0, !PT ;  /* 0x000000ff08097812 */ /* 0x001fe200078ec0ff */
[----:B------:R-:W-:Y:S01]  /*1770*/  IMAD R7, R17, UR14, RZ ;  /* 0x0000000e11077c24 */ /* 0x000fe2000f8e02ff */
[----:B------:R-:W-:-:S04]  /*1780*/  @!UP1 UIADD3 UR6, UPT, UPT, -UR4, 0x100000, URZ ;  /* 0x0010000004069890 */ /* 0x000fc8000fffe1ff */
[----:B------:R-:W-:Y:S02]  /*1790*/  @!UP1 USHF.L.U32 UR7, UR6, 0xb, URZ ;  /* 0x0000000b06079899 */ /* 0x000fe400080006ff */
[----:B------:R-:W-:Y:S01]  /*17a0*/  @!UP1 USHF.L.U32 UR6, UR6, 0x1, URZ ;  /* 0x0000000106069899 */ /* 0x000fe200080006ff */
[----:B------:R-:W-:Y:S01]  /*17b0*/  BAR.SYNC.DEFER_BLOCKING 0x0 ;  /* 0x0000000000007b1d */ /* 0x000fe20000010000 */
[----:B------:R-:W-:Y:S01]  /*17c0*/  PRMT R155, RZ, 0x7610, R155 ;  /* 0x00007610ff9b7816 */ /* 0x000fe2000000009b */
[----:B------:R-:W-:Y:S01]  /*17d0*/  IMAD.IADD R140, R6, 0x1, R9 ;  /* 0x00000001068c7824 */ /* 0x000fe200078e0209 */
[----:B------:R-:W-:Y:S01]  /*17e0*/  IADD3 R6, P5, PT, R7, UR16, RZ ;  /* 0x0000001007067c10 */ /* 0x000fe2000ffbe0ff */
[----:B------:R-:W-:Y:S01]  /*17f0*/  IMAD R9, R19, UR14, RZ ;  /* 0x0000000e13097c24 */ /* 0x000fe2000f8e02ff */
[----:B------:R-:W-:Y:S02]  /*1800*/  PRMT R213, RZ, 0x7610, R213 ;  /* 0x00007610ffd57816 */ /* 0x000fe400000000d5 */
[----:B------:R-:W-:-:S02]  /*1810*/  ISETP.GE.U32.AND P4, PT, R11, 0x7fffffd7, PT ;  /* 0x7fffffd70b00780c */ /* 0x000fc40003f86070 */
[----:B------:R-:W-:Y:S02]  /*1820*/  PRMT R215, RZ, 0x7610, R215 ;  /* 0x00007610ffd77816 */ /* 0x000fe400000000d7 */
[----:B------:R-:W-:Y:S02]  /*1830*/  PRMT R211, RZ, 0x7610, R211 ;  /* 0x00007610ffd37816 */ /* 0x000fe400000000d3 */
[----:B------:R-:W-:Y:S02]  /*1840*/  PRMT R195, RZ, 0x7610, R195 ;  /* 0x00007610ffc37816 */ /* 0x000fe400000000c3 */
[----:B------:R-:W-:Y:S02]  /*1850*/  PRMT R197, RZ, 0x7610, R197 ;  /* 0x00007610ffc57816 */ /* 0x000fe400000000c5 */
[----:B------:R-:W-:Y:S02]  /*1860*/  PRMT R199, RZ, 0x7610, R199 ;  /* 0x00007610ffc77816 */ /* 0x000fe400000000c7 */
[----:B------:R-:W-:Y:S01]  /*1870*/  PRMT R201, RZ, 0x7610, R201 ;  /* 0x00007610ffc97816 */ /* 0x000fe200000000c9 */
[----:B------:R-:W-:Y:S01]  /*1880*/  VIADD R24, R139, 0xfffffff5 ;  /* 0xfffffff58b187836 */ /* 0x000fe20000000000 */
[----:B------:R-:W-:Y:S01]  /*1890*/  LEA.HI.X.SX32 R7, R7, UR17, 0x1, P5 ;  /* 0x0000001107077c11 */ /* 0x000fe2000a8f0eff */
[----:B-1----:R-:W-:Y:S01]  /*18a0*/  USHF.L.U32 UR5, UR8, 0x3, URZ ;  /* 0x0000000308057899 */ /* 0x002fe200080006ff */
[----:B------:R-:W-:Y:S01]  /*18b0*/  IADD3 R8, P5, PT, R9, UR16, RZ ;  /* 0x0000001009087c10 */ /* 0x000fe2000ffbe0ff */
[----:B------:R-:W0:Y:S02]  /*18c0*/  FENCE.VIEW.ASYNC.S ;  /* 0x00000000000073c6 */ /* 0x000e240000000000 */
[----:B0-----:R0:W1:Y:S02]  /*18d0*/  @!UP2 SYNCS.EXCH.64 URZ, [UR13], UR6 ;  /* 0x000000060dffa5b2 */ /* 0x0010640008000100 */
[----:B-1----:R-:W-:Y:S01]  /*18e0*/  BAR.SYNC.DEFER_BLOCKING 0x0 ;  /* 0x0000000000007b1d */ /* 0x002fe20000010000 */
[----:B------:R-:W-:-:S02]  /*18f0*/  LOP3.LUT R140, R140, 0xffff, RZ, 0xc0, !PT ;  /* 0x0000ffff8c8c7812 */ /* 0x000fc400078ec0ff */
[----:B------:R-:W-:Y:S02]  /*1900*/  LEA.HI.X.SX32 R9, R9, UR17, 0x1, P5 ;  /* 0x0000001109097c11 */ /* 0x000fe4000a8f0eff */
[--C-:B------:R-:W-:Y:S02]  /*1910*/  SHF.R.U32.HI R11, RZ, 0xf, R140.reuse ;  /* 0x0000000fff0b7819 */ /* 0x100fe4000001168c */
[----:B------:R-:W-:Y:S02]  /*1920*/  PRMT R203, RZ, 0x7610, R203 ;  /* 0x00007610ffcb7816 */ /* 0x000fe400000000cb */
[----:B------:R-:W-:Y:S02]  /*1930*/  PRMT R205, RZ, 0x7610, R205 ;  /* 0x00007610ffcd7816 */ /* 0x000fe400000000cd */
[----:B------:R-:W-:Y:S01]  /*1940*/  PRMT R207, RZ, 0x7610, R207 ;  /* 0x00007610ffcf7816 */ /* 0x000fe200000000cf */
[----:B0-----:R-:W-:Y:S02]  /*1950*/  USHF.R.S32.HI UR7, URZ, 0x1f, UR5 ;  /* 0x0000001fff077899 */ /* 0x001fe40008011405 */
[----:B------:R-:W-:Y:S01]  /*1960*/  IADD3 R10, P5, PT, R6, UR5, RZ ;  /* 0x00000005060a7c10 */ /* 0x000fe2000ffbe0ff */
[----:B------:R-:W-:Y:S01]  /*1970*/  USHF.L.U32 UR6, UR8, 0x4, URZ ;  /* 0x0000000408067899 */ /* 0x000fe200080006ff */
[----:B------:R-:W-:-:S02]  /*1980*/  SHF.R.U32.HI R16, RZ, 0x7, R140 ;  /* 0x00000007ff107819 */ /* 0x000fc4000001168c */
[----:B------:R-:W-:Y:S02]  /*1990*/  PRMT R209, RZ, 0x7610, R209 ;  /* 0x00007610ffd17816 */ /* 0x000fe400000000d1 */
[----:B------:R-:W-:Y:S02]  /*19a0*/  PRMT R157, RZ, 0x7610, R157 ;  /* 0x00007610ff9d7816 */ /* 0x000fe4000000009d */
[----:B------:R-:W-:Y:S01]  /*19b0*/  PRMT R189, RZ, 0x7610, R189 ;  /* 0x00007610ffbd7816 */ /* 0x000fe200000000bd */
[C---:B------:R-:W-:Y:S01]  /*19c0*/  VIADD R35, R139.reuse, 0xfffffffc ;  /* 0xfffffffc8b237836 */ /* 0x040fe20000000000 */
[----:B------:R-:W-:Y:S01]  /*19d0*/  PRMT R191, RZ, 0x7610, R191 ;  /* 0x00007610ffbf7816 */ /* 0x000fe200000000bf */
[----:B------:R-:W2:Y:S01]  /*19e0*/  @!P6 LDG.E.U8 R155, desc[UR26][R6.64] ;  /* 0x0000001a069be981 */ /* 0x000ea2000c1e1100 */
[----:B------:R-:W-:Y:S01]  /*19f0*/  PRMT R193, RZ, 0x7610, R193 ;  /* 0x00007610ffc17816 */ /* 0x000fe200000000c1 */
[----:B------:R-:W-:Y:S01]  /*1a00*/  VIADD R40, R139, 0xfffffff4 ;  /* 0xfffffff48b287836 */ /* 0x000fe20000000000 */
[----:B------:R-:W-:Y:S01]  /*1a10*/  PRMT R188, RZ, 0x7610, R188 ;  /* 0x00007610ffbc7816 */ /* 0x000fe200000000bc */
[----:B------:R-:W3:Y:S01]  /*1a20*/  @!P6 LDG.E.U8 R213, desc[UR26][R8.64] ;  /* 0x0000001a08d5e981 */ /* 0x000ee2000c1e1100 */
[----:B------:R-:W-:Y:S01]  /*1a30*/  LOP3.LUT P6, RZ, R11, 0x1, RZ, 0xc0, !PT ;  /* 0x000000010bff7812 */ /* 0x000fe200078cc0ff */
[----:B------:R-:W-:Y:S01]  /*1a40*/  USHF.R.S32.HI UR14, URZ, 0x1f, UR6 ;  /* 0x0000001fff0e7899 */ /* 0x000fe20008011406 */
[----:B------:R-:W-:-:S02]  /*1a50*/  IADD3.X R11, PT, PT, R7, UR7, RZ, P5, !PT ;  /* 0x00000007070b7c10 */ /* 0x000fc4000affe4ff */
[----:B------:R-:W-:Y:S02]  /*1a60*/  PRMT R190, RZ, 0x7610, R190 ;  /* 0x00007610ffbe7816 */ /* 0x000fe400000000be */
[----:B------:R-:W-:Y:S01]  /*1a70*/  PRMT R192, RZ, 0x7610, R192 ;  /* 0x00007610ffc07816 */ /* 0x000fe200000000c0 */
[----:B------:R-:W4:Y:S01]  /*1a80*/  @!P0 LDG.E.U8 R215, desc[UR26][R10.64] ;  /* 0x0000001a0ad78981 */ /* 0x000f22000c1e1100 */
[----:B------:R-:W-:Y:S02]  /*1a90*/  IADD3 R12, P5, PT, R8, UR5, RZ ;  /* 0x00000005080c7c10 */ /* 0x000fe4000ffbe0ff */
[----:B------:R-:W-:Y:S02]  /*1aa0*/  PRMT R194, RZ, 0x7610, R194 ;  /* 0x00007610ffc27816 */ /* 0x000fe400000000c2 */
[----:B------:R-:W-:Y:S02]  /*1ab0*/  PRMT R158, RZ, 0x7610, R158 ;  /* 0x00007610ff9e7816 */ /* 0x000fe4000000009e */
[----:B------:R-:W-:Y:S01]  /*1ac0*/  PRMT R182, RZ, 0x7610, R182 ;  /* 0x00007610ffb67816 */ /* 0x000fe200000000b6 */
[----:B------:R-:W-:Y:S01]  /*1ad0*/  VIADD R51, R139, 0xfffffffb ;  /* 0xfffffffb8b337836 */ /* 0x000fe20000000000 */
[----:B------:R-:W-:-:S02]  /*1ae0*/  IADD3.X R13, PT, PT, R9, UR7, RZ, P5, !PT ;  /* 0x00000007090d7c10 */ /* 0x000fc4000affe4ff */
[----:B------:R-:W-:Y:S02]  /*1af0*/  PRMT R184, RZ, 0x7610, R184 ;  /* 0x00007610ffb87816 */ /* 0x000fe400000000b8 */
[----:B------:R-:W-:Y:S01]  /*1b00*/  PRMT R186, RZ, 0x7610, R186 ;  /* 0x00007610ffba7816 */ /* 0x000fe200000000ba */
[----:B------:R-:W5:Y:S01]  /*1b10*/  @!P0 LDG.E.U8 R211, desc[UR26][R12.64] ;  /* 0x0000001a0cd38981 */ /* 0x000f62000c1e1100 */
[----:B------:R-:W-:Y:S02]  /*1b20*/  IADD3 R14, P5, PT, R6, UR6, RZ ;  /* 0x00000006060e7c10 */ /* 0x000fe4000ffbe0ff */
[----:B------:R-:W-:Y:S02]  /*1b30*/  PRMT R181, RZ, 0x7610, R181 ;  /* 0x00007610ffb57816 */ /* 0x000fe400000000b5 */
[----:B------:R-:W-:Y:S02]  /*1b40*/  PRMT R183, RZ, 0x7610, R183 ;  /* 0x00007610ffb77816 */ /* 0x000fe400000000b7 */
[----:B------:R-:W-:-:S02]  /*1b50*/  PRMT R185, RZ, 0x7610, R185 ;  /* 0x00007610ffb97816 */ /* 0x000fc400000000b9 */
[----:B------:R-:W-:Y:S02]  /*1b60*/  PRMT R187, RZ, 0x7610, R187 ;  /* 0x00007610ffbb7816 */ /* 0x000fe400000000bb */
[----:B------:R-:W-:Y:S01]  /*1b70*/  LOP3.LUT R66, R66, 0x1f, RZ, 0xc0, !PT ;  /* 0x0000001f42427812 */ /* 0x000fe200078ec0ff */
[----:B------:R-:W-:Y:S01]  /*1b80*/  VIADD R73, R139, 0xfffffff3 ;  /* 0xfffffff38b497836 */ /* 0x000fe20000000000 */
[----:B------:R-:W-:Y:S02]  /*1b90*/  IADD3.X R15, PT, PT, R7, UR14, RZ, P5, !PT ;  /* 0x0000000e070f7c10 */ /* 0x000fe4000affe4ff */
[----:B------:R-:W-:Y:S02]  /*1ba0*/  PRMT R159, RZ, 0x7610, R159 ;  /* 0x00007610ff9f7816 */ /* 0x000fe4000000009f */
[----:B------:R-:W-:Y:S01]  /*1bb0*/  PRMT R175, RZ, 0x7610, R175 ;  /* 0x00007610ffaf7816 */ /* 0x000fe200000000af */
[----:B------:R-:W-:Y:S01]  /*1bc0*/  UIMAD UR5, UR8, 0x18, URZ ;  /* 0x00000018080578a4 */ /* 0x000fe2000f8e02ff */
[----:B------:R-:W-:Y:S01]  /*1bd0*/  LOP3.LUT P0, RZ, R16, 0x1, RZ, 0xc0, !PT ;  /* 0x0000000110ff7812 */ /* 0x000fe2000780c0ff */
[----:B------:R-:W-:Y:S01]  /*1be0*/  VIADD R19, R139, 0xfffffffd ;  /* 0xfffffffd8b137836 */ /* 0x000fe20000000000 */
[----:B------:R-:W-:Y:S01]  /*1bf0*/  IADD3 R16, P5, PT, R8, UR6, RZ ;  /* 0x0000000608107c10 */ /* 0x000fe2000ffbe0ff */
[----:B------:R-:W-:Y:S01]  /*1c00*/  USHF.R.S32.HI UR7, URZ, 0x1f, UR5 ;  /* 0x0000001fff077899 */ /* 0x000fe20008011405 */
[----:B------:R-:W2:Y:S01]  /*1c10*/  @P6 LDG.E.U8 R195, desc[UR26][R14.64] ;  /* 0x0000001a0ec36981 */ /* 0x000ea2000c1e1100 */
[----:B------:R-:W-:-:S02]  /*1c20*/  PRMT R177, RZ, 0x7610, R177 ;  /* 0x00007610ffb17816 */ /* 0x000fc400000000b1 */
[----:B------:R-:W-:Y:S01]  /*1c30*/  PRMT R179, RZ, 0x7610, R179 ;  /* 0x00007610ffb37816 */ /* 0x000fe200000000b3 */
[----:B------:R-:W-:Y:S01]  /*1c40*/  VIADD R81, R139, 0xfffffffa ;  /* 0xfffffffa8b517836 */ /* 0x000fe20000000000 */
[----:B------:R-:W-:Y:S02]  /*1c50*/  IADD3.X R17, PT, PT, R9, UR14, RZ, P5, !PT ;  /* 0x0000000e09117c10 */ /* 0x000fe4000affe4ff */
[----:B------:R-:W-:Y:S02]  /*1c60*/  PRMT R172, RZ, 0x7610, R172 ;  /* 0x00007610ffac7816 */ /* 0x000fe400000000ac */
[----:B------:R-:W-:Y:S01]  /*1c70*/  PRMT R174, RZ, 0x7610, R174 ;  /* 0x00007610ffae7816 */ /* 0x000fe200000000ae */
[----:B------:R-:W2:Y:S01]  /*1c80*/  @P6 LDG.E.U8 R197, desc[UR26][R16.64] ;  /* 0x0000001a10c56981 */ /* 0x000ea2000c1e1100 */
[----:B------:R-:W-:Y:S02]  /*1c90*/  IADD3 R18, P5, PT, R6, UR5, RZ ;  /* 0x0000000506127c10 */ /* 0x000fe4000ffbe0ff */
[----:B------:R-:W-:-:S02]  /*1ca0*/  PRMT R176, RZ, 0x7610, R176 ;  /* 0x00007610ffb07816 */ /* 0x000fc400000000b0 */
[----:B------:R-:W-:Y:S01]  /*1cb0*/  PRMT R178, RZ, 0x7610, R178 ;  /* 0x00007610ffb27816 */ /* 0x000fe200000000b2 */
[----:B------:R-:W-:Y:S01]  /*1cc0*/  VIADD R87, R139, 0xfffffff2 ;  /* 0xfffffff28b577836 */ /* 0x000fe20000000000 */
[----:B------:R-:W-:Y:S01]  /*1cd0*/  ISETP.GE.U32.AND P6, PT, R19, 0x7fffffde, PT ;  /* 0x7fffffde1300780c */ /* 0x000fe20003fc6070 */
[----:B------:R-:W0:Y:S01]  /*1ce0*/  LDCU UR15, c[0x0][0x3b0] ;  /* 0x00007600ff0f77ac */ /* 0x000e220008000800 */
[----:B------:R-:W-:Y:S02]  /*1cf0*/  IADD3.X R19, PT, PT, R7, UR7, RZ, P5, !PT ;  /* 0x0000000707137c10 */ /* 0x000fe4000affe4ff */
[----:B------:R-:W-:Y:S01]  /*1d00*/  IADD3 R20, P5, PT, R8, UR5, RZ ;  /* 0x0000000508147c10 */ /* 0x000fe2000ffbe0ff */
[----:B------:R-:W-:Y:S02]  /*1d10*/  USHF.R.S32.HI UR6, URZ, 0x1f, UR8 ;  /* 0x0000001fff067899 */ /* 0x000fe40008011408 */
[----:B------:R-:W2:Y:S01]  /*1d20*/  @P0 LDG.E.U8 R199, desc[UR26][R18.64] ;  /* 0x0000001a12c70981 */ /* 0x000ea2000c1e1100 */
[----:B------:R-:W-:-:S02]  /*1d30*/  IADD3.X R21, PT, PT, R9, UR7, RZ, P5, !PT ;  /* 0x0000000709157c10 */ /* 0x000fc4000affe4ff */
[----:B------:R-:W-:-:S03]  /*1d40*/  IADD3 R22, P5, PT, R6, UR8, RZ ;  /* 0x0000000806167c10 */ /* 0x000fc6000ffbe0ff */
[----:B------:R-:W2:Y:S01]  /*1d50*/  @P0 LDG.E.U8 R201, desc[UR26][R20.64] ;  /* 0x0000001a14c90981 */ /* 0x000ea2000c1e1100 */
[----:B------:R-:W-:Y:S02]  /*1d60*/  IADD3.X R23, PT, PT, R7, UR6, RZ, P5, !PT ;  /* 0x0000000607177c10 */ /* 0x000fe4000affe4ff */
[----:B------:R-:W-:Y:S01]  /*1d70*/  ISETP.GE.U32.AND P0, PT, R24, 0x7fffffd6, PT ;  /* 0x7fffffd61800780c */ /* 0x000fe20003f06070 */
[----:B------:R-:W-:Y:S02]  /*1d80*/  UIMAD UR5, UR8, 0x9, URZ ;  /* 0x00000009080578a4 */ /* 0x000fe4000f8e02ff */
[----:B------:R-:W-:Y:S01]  /*1d90*/  IADD3 R24, P5, PT, R8, UR8, RZ ;  /* 0x0000000808187c10 */ /* 0x000fe2000ffbe0ff */
[----:B------:R-:W2:Y:S01]  /*1da0*/  @!P3 LDG.E.U8 R203, desc[UR26][R22.64] ;  /* 0x0000001a16cbb981 */ /* 0x000ea2000c1e1100 */
[----:B------:R-:W-:Y:S01]  /*1db0*/  SHF.R.U32.HI R27, RZ, 0xe, R140 ;  /* 0x0000000eff1b7819 */ /* 0x000fe2000001168c */
[----:B------:R-:W-:Y:S01]  /*1dc0*/  USHF.R.S32.HI UR7, URZ, 0x1f, UR5 ;  /* 0x0000001fff077899 */ /* 0x000fe20008011405 */
[----:B------:R-:W-:-:S02]  /*1dd0*/  IADD3.X R25, PT, PT, R9, UR6, RZ, P5, !PT ;  /* 0x0000000609197c10 */ /* 0x000fc4000affe4ff */
[----:B------:R-:W-:-:S03]  /*1de0*/  IADD3 R26, P5, PT, R6, UR5, RZ ;  /* 0x00000005061a7c10 */ /* 0x000fc6000ffbe0ff */
[----:B------:R-:W2:Y:S01]  /*1df0*/  @!P3 LDG.E.U8 R205, desc[UR26][R24.64] ;  /* 0x0000001a18cdb981 */ /* 0x000ea2000c1e1100 */
[----:B------:R-:W-:Y:S01]  /*1e00*/  LOP3.LUT P3, RZ, R27, 0x1, RZ, 0xc0, !PT ;  /* 0x000000011bff7812 */ /* 0x000fe2000786c0ff */
[----:B------:R-:W-:Y:S01]  /*1e10*/  UIMAD UR6, UR8, 0x11, URZ ;  /* 0x00000011080678a4 */ /* 0x000fe2000f8e02ff */
[----:B------:R-:W-:Y:S02]  /*1e20*/  IADD3.X R27, PT, PT, R7, UR7, RZ, P5, !PT ;  /* 0x00000007071b7c10 */ /* 0x000fe4000affe4ff */
[----:B------:R-:W-:Y:S01]  /*1e30*/  IADD3 R28, P5, PT, R8, UR5, RZ ;  /* 0x00000005081c7c10 */ /* 0x000fe2000ffbe0ff */
[----:B------:R-:W-:Y:S01]  /*1e40*/  USHF.R.S32.HI UR5, URZ, 0x1f, UR6 ;  /* 0x0000001fff057899 */ /* 0x000fe20008011406 */
[----:B------:R-:W-:Y:S01]  /*1e50*/  SHF.R.U32.HI R32, RZ, 0x6, R140 ;  /* 0x00000006ff207819 */ /* 0x000fe2000001168c */
[----:B------:R-:W2:Y:S01]  /*1e60*/  @!P4 LDG.E.U8 R207, desc[UR26][R26.64] ;  /* 0x0000001a1acfc981 */ /* 0x000ea2000c1e1100 */
[----:B------:R-:W-:Y:S02]  /*1e70*/  IADD3.X R29, PT, PT, R9, UR7, RZ, P5, !PT ;  /* 0x00000007091d7c10 */ /* 0x000fe4000affe4ff */
[----:B------:R-:W-:-:S03]  /*1e80*/  IADD3 R30, P5, PT, R6, UR6, RZ ;  /* 0x00000006061e7c10 */ /* 0x000fc6000ffbe0ff */
[----:B------:R-:W2:Y:S01]  /*1e90*/  @!P4 LDG.E.U8 R209, desc[UR26][R28.64] ;  /* 0x0000001a1cd1c981 */ /* 0x000ea2000c1e1100 */
[----:B------:R-:W-:Y:S02]  /*1ea0*/  IADD3.X R31, PT, PT, R7, UR5, RZ, P5, !PT ;  /* 0x00000005071f7c10 */ /* 0x000fe4000affe4ff */
[----:B------:R-:W-:Y:S02]  /*1eb0*/  LOP3.LUT P4, RZ, R32, 0x1, RZ, 0xc0, !PT ;  /* 0x0000000120ff7812 */ /* 0x000fe4000788c0ff */
[----:B------:R-:W-:Y:S01]  /*1ec0*/  IADD3 R32, P5, PT, R8, UR6, RZ ;  /* 0x0000000608207c10 */ /* 0x000fe2000ffbe0ff */
[----:B------:R-:W-:Y:S01]  /*1ed0*/  UIMAD UR6, UR8, 0x19, URZ ;  /* 0x00000019080678a4 */ /* 0x000fe2000f8e02ff */
[----:B------:R-:W2:Y:S02]  /*1ee0*/  @P3 LDG.E.U8 R157, desc[UR26][R30.64] ;  /* 0x0000001a1e9d3981 */ /* 0x000ea4000c1e1100 */
[----:B------:R-:W-:Y:S01]  /*1ef0*/  IADD3.X R33, PT, PT, R9, UR5, RZ, P5, !PT ;  /* 0x0000000509217c10 */ /* 0x000fe2000affe4ff */
[----:B------:R-:W-:-:S02]  /*1f00*/  USHF.R.S32.HI UR7, URZ, 0x1f, UR6 ;  /* 0x0000001fff077899 */ /* 0x000fc40008011406 */
[----:B------:R-:W-:Y:S02]  /*1f10*/  IADD3 R34, P5, PT, R6, UR6, RZ ;  /* 0x0000000606227c10 */ /* 0x000fe4000ffbe0ff */
[----:B------:R-:W2:Y:S01]  /*1f20*/  @P3 LDG.E.U8 R189, desc[UR26][R32.64] ;  /* 0x0000001a20bd3981 */ /* 0x000ea2000c1e1100 */
[----:B------:R-:W-:Y:S01]  /*1f30*/  ISETP.GE.U32.AND P3, PT, R35, 0x7fffffdd, PT ;  /* 0x7fffffdd2300780c */ /* 0x000fe20003f66070 */
[----:B------:R-:W-:Y:S01]  /*1f40*/  USHF.L.U32 UR5, UR8, 0x1, URZ ;  /* 0x0000000108057899 */ /* 0x000fe200080006ff */
        /* <DEDUP_REMOVED lines=8> */
[----:B------:R-:W-:Y:S02]  /*1fd0*/  ISETP.GE.U32.AND P4, PT, R40, 0x7fffffd5, PT ;  /* 0x7fffffd52800780c */ /* 0x000fe40003f86070 */
[----:B------:R-:W-:Y:S01]  /*1fe0*/  IADD3 R40, P5, PT, R8, UR5, RZ ;  /* 0x0000000508287c10 */ /* 0x000fe2000ffbe0ff */
[----:B------:R-:W-:Y:S01]  /*1ff0*/  UIMAD UR5, UR8, 0xa, URZ ;  /* 0x0000000a080578a4 */ /* 0x000fe2000f8e02ff */
[----:B------:R-:W-:Y:S01]  /*2000*/  SHF.R.U32.HI R43, RZ, 0xd, R140 ;  /* 0x0000000dff2b7819 */ /* 0x000fe2000001168c */
[----:B------:R-:W2:Y:S01]  /*2010*/  @!P6 LDG.E.U8 R188, desc[UR26][R38.64] ;  /* 0x0000001a26bce981 */ /* 0x000ea2000c1e1100 */
[----:B------:R-:W-:Y:S01]  /*2020*/  IADD3.X R41, PT, PT, R9, UR6, RZ, P5, !PT ;  /* 0x0000000609297c10 */ /* 0x000fe2000affe4ff */
[----:B------:R-:W-:-:S02]  /*2030*/  USHF.R.S32.HI UR7, URZ, 0x1f, UR5 ;  /* 0x0000001fff077899 */ /* 0x000fc40008011405 */
[----:B------:R-:W-:Y:S02]  /*2040*/  IADD3 R42, P5, PT, R6, UR5, RZ ;  /* 0x00000005062a7c10 */ /* 0x000fe4000ffbe0ff */
        /* <DEDUP_REMOVED lines=8> */
[----:B------:R-:W-:-:S02]  /*20d0*/  IADD3.X R45, PT, PT, R9, UR7, RZ, P5, !PT ;  /* 0x00000007092d7c10 */ /* 0x000fc4000affe4ff */
        /* <DEDUP_REMOVED lines=11> */
[----:B------:R-:W-:Y:S02]  /*2190*/  ISETP.GE.U32.AND P6, PT, R51, 0x7fffffdc, PT ;  /* 0x7fffffdc3300780c */ /* 0x000fe40003fc6070 */
[----:B------:R-:W-:Y:S02]  /*21a0*/  IADD3.X R51, PT, PT, R7, UR7, RZ, P5, !PT ;  /* 0x0000000707337c10 */ /* 0x000fe4000affe4ff */
[----:B------:R-:W-:Y:S01]  /*21b0*/  IADD3 R52, P5, PT, R8, UR6, RZ ;  /* 0x0000000608347c10 */ /* 0x000fe2000ffbe0ff */
[----:B------:R-:W-:Y:S01]  /*21c0*/  UIMAD UR5, UR8, 0x3, URZ ;  /* 0x00000003080578a4 */ /* 0x000fe2000f8e02ff */
[----:B------:R-:W-:Y:S01]  /*21d0*/  SHF.R.U32.HI R57, RZ, 0xc, R140 ;  /* 0x0000000cff397819 */ /* 0x000fe2000001168c */
[----:B------:R-:W2:Y:S01]  /*21e0*/  @P0 LDG.E.U8 R184, desc[UR26][R50.64] ;  /* 0x0000001a32b80981 */ /* 0x000ea2000c1e1100 */
[----:B------:R-:W-:Y:S01]  /*21f0*/  IADD3.X R53, PT, PT, R9, UR7, RZ, P5, !PT ;  /* 0x0000000709357c10 */ /* 0x000fe2000affe4ff */
[----:B------:R-:W-:-:S02]  /*2200*/  USHF.R.S32.HI UR6, URZ, 0x1f, UR5 ;  /* 0x0000001fff067899 */ /* 0x000fc40008011405 */
[----:B------:R-:W-:Y:S02]  /*2210*/  IADD3 R54, P5, PT, R6, UR5, RZ ;  /* 0x0000000506367c10 */ /* 0x000fe4000ffbe0ff */
[----:B------:R-:W2:Y:S01]  /*2220*/  @P0 LDG.E.U8 R186, desc[UR26][R52.64] ;  /* 0x0000001a34ba0981 */ /* 0x000ea2000c1e1100 */
[----:B------:R-:W-:Y:S02]  /*2230*/  IADD3 R56, P0, PT, R8, UR5, RZ ;  /* 0x0000000508387c10 */ /* 0x000fe4000ff1e0ff */
[----:B------:R-:W-:Y:S01]  /*2240*/  IADD3.X R55, PT, PT, R7, UR6, RZ, P5, !PT ;  /* 0x0000000607377c10 */ /* 0x000fe2000affe4ff */
[----:B------:R-:W-:Y:S01]  /*2250*/  UIMAD UR5, UR8, 0xb, URZ ;  /* 0x0000000b080578a4 */ /* 0x000fe2000f8e02ff */
[----:B------:R-:W-:Y:S02]  /*2260*/  LOP3.LUT P5, RZ, R57, 0x1, RZ, 0xc0, !PT ;  /* 0x0000000139ff7812 */ /* 0x000fe400078ac0ff */
[----:B------:R-:W-:Y:S01]  /*2270*/  IADD3.X R57, PT, PT, R9, UR6, RZ, P0, !PT ;  /* 0x0000000609397c10 */ /* 0x000fe200087fe4ff */
[----:B------:R-:W-:Y:S01]  /*2280*/  USHF.R.S32.HI UR7, URZ, 0x1f, UR5 ;  /* 0x0000001fff077899 */ /* 0x000fe20008011405 */
[----:B------:R-:W2:Y:S01]  /*2290*/  @!P3 LDG.E.U8 R181, desc[UR26][R54.64] ;  /* 0x0000001a36b5b981 */ /* 0x000ea2000c1e1100 */
[----:B------:R-:W-:-:S03]  /*22a0*/  UIMAD UR6, UR8, 0x13, URZ ;  /* 0x00000013080678a4 */ /* 0x000fc6000f8e02ff */
[----:B------:R-:W2:Y:S01]  /*22b0*/  @!P3 LDG.E.U8 R183, desc[UR26][R56.64] ;  /* 0x0000001a38b7b981 */ /* 0x000ea2000c1e1100 */
[----:B------:R-:W-:Y:S01]  /*22c0*/  IADD3 R58, P3, PT, R6, UR5, RZ ;  /* 0x00000005063a7c10 */ /* 0x000fe2000ff7e0ff */
[----:B------:R-:W-:Y:S01]  /*22d0*/  USHF.R.S32.HI UR14, URZ, 0x1f, UR6 ;  /* 0x0000001fff0e7899 */ /* 0x000fe20008011406 */
[----:B------:R-:W-:Y:S02]  /*22e0*/  IADD3 R60, P0, PT, R8, UR5, RZ ;  /* 0x00000005083c7c10 */ /* 0x000fe4000ff1e0ff */
[----:B------:R-:W-:Y:S02]  /*22f0*/  SHF.R.U32.HI R63, RZ, 0x4, R140 ;  /* 0x00000004ff3f7819 */ /* 0x000fe4000001168c */
[----:B------:R-:W-:Y:S02]  /*2300*/  IADD3.X R59, PT, PT, R7, UR7, RZ, P3, !PT ;  /* 0x00000007073b7c10 */ /* 0x000fe40009ffe4ff */
[----:B------:R-:W-:Y:S02]  /*2310*/  IADD3 R62, P3, PT, R6, UR6, RZ ;  /* 0x00000006063e7c10 */ /* 0x000fe4000ff7e0ff */
[----:B------:R-:W-:Y:S01]  /*2320*/  IADD3.X R61, PT, PT, R9, UR7, RZ, P0, !PT ;  /* 0x00000007093d7c10 */ /* 0x000fe200087fe4ff */
[----:B------:R-:W-:Y:S01]  /*2330*/  IMAD R71, R66, UR9, RZ ;  /* 0x0000000942477c24 */ /* 0x000fe2000f8e02ff */
[----:B------:R-:W-:Y:S01]  /*2340*/  LOP3.LUT P0, RZ, R63, 0x1, RZ, 0xc0, !PT ;  /* 0x000000013fff7812 */ /* 0x000fe2000780c0ff */
[----:B------:R-:W2:Y:S01]  /*2350*/  @!P4 LDG.E.U8 R185, desc[UR26][R58.64] ;  /* 0x0000001a3ab9c981 */ /* 0x000ea2000c1e1100 */
[----:B------:R-:W-:-:S02]  /*2360*/  IADD3.X R63, PT, PT, R7, UR14, RZ, P3, !PT ;  /* 0x0000000e073f7c10 */ /* 0x000fc40009ffe4ff */
[----:B------:R-:W-:Y:S01]  /*2370*/  IADD3 R64, P3, PT, R8, UR6, RZ ;  /* 0x0000000608407c10 */ /* 0x000fe2000ff7e0ff */
[----:B------:R-:W-:Y:S01]  /*2380*/  UIMAD UR6, UR8, 0x1b, URZ ;  /* 0x0000001b080678a4 */ /* 0x000fe2000f8e02ff */
[----:B------:R-:W2:Y:S02]  /*2390*/  @!P4 LDG.E.U8 R187, desc[UR26][R60.64] ;  /* 0x0000001a3cbbc981 */ /* 0x000ea4000c1e1100 */
[----:B------:R-:W-:Y:S01]  /*23a0*/  IADD3.X R65, PT, PT, R9, UR14, RZ, P3, !PT ;  /* 0x0000000e09417c10 */ /* 0x000fe20009ffe4ff */
[----:B------:R-:W-:Y:S01]  /*23b0*/  USHF.R.S32.HI UR14, URZ, 0x1f, UR6 ;  /* 0x0000001fff0e7899 */ /* 0x000fe20008011406 */
[----:B------:R-:W2:Y:S01]  /*23c0*/  @P5 LDG.E.U8 R159, desc[UR26][R62.64] ;  /* 0x0000001a3e9f5981 */ /* 0x000ea2000c1e1100 */
[----:B------:R-:W-:Y:S01]  /*23d0*/  IADD3 R68, P4, PT, R6, UR6, RZ ;  /* 0x0000000606447c10 */ /* 0x000fe2000ff9e0ff */
[----:B------:R-:W-:Y:S01]  /*23e0*/  USHF.L.U32 UR5, UR8, 0x2, URZ ;  /* 0x0000000208057899 */ /* 0x000fe200080006ff */
[----:B------:R-:W-:Y:S01]  /*23f0*/  IADD3 R116, P3, PT, R71, UR18, RZ ;  /* 0x0000001247747c10 */ /* 0x000fe2000ff7e0ff */
[----:B------:R-:W2:Y:S01]  /*2400*/  @P5 LDG.E.U8 R175, desc[UR26][R64.64] ;  /* 0x0000001a40af5981 */ /* 0x000ea2000c1e1100 */
[----:B------:R-:W-:-:S02]  /*2410*/  IADD3.X R69, PT, PT, R7, UR14, RZ, P4, !PT ;  /* 0x0000000e07457c10 */ /* 0x000fc4000a7fe4ff */
[----:B------:R-:W-:Y:S01]  /*2420*/  IADD3 R72, P4, PT, R8, UR6, RZ ;  /* 0x0000000608487c10 */ /* 0x000fe2000ff9e0ff */
[----:B------:R-:W-:Y:S01]  /*2430*/  USHF.R.S32.HI UR7, URZ, 0x1f, UR5 ;  /* 0x0000001fff077899 */ /* 0x000fe20008011405 */
[----:B------:R-:W-:Y:S01]  /*2440*/  LEA.HI.X.SX32 R122, R71, UR19, 0x1, P3 ;  /* 0x00000013477a7c11 */ /* 0x000fe200098f0eff */
[----:B------:R-:W2:Y:S01]  /*2450*/  @P0 LDG.E.U8 R177, desc[UR26][R68.64] ;  /* 0x0000001a44b10981 */ /* 0x000ea2000c1e1100 */
[----:B------:R-:W-:Y:S02]  /*2460*/  ISETP.GE.U32.AND P3, PT, R73, 0x7fffffd4, PT ;  /* 0x7fffffd44900780c */ /* 0x000fe40003f66070 */
[----:B------:R-:W-:Y:S02]  /*2470*/  IADD3.X R73, PT, PT, R9, UR14, RZ, P4, !PT ;  /* 0x0000000e09497c10 */ /* 0x000fe4000a7fe4ff */
[----:B------:R-:W-:Y:S02]  /*2480*/  IADD3 R70, P5, PT, R6, UR5, RZ ;  /* 0x0000000506467c10 */ /* 0x000fe4000ffbe0ff */
[----:B------:R-:W-:Y:S01]  /*2490*/  IADD3 R74, P4, PT, R8, UR5, RZ ;  /* 0x00000005084a7c10 */ /* 0x000fe2000ff9e0ff */
[----:B------:R-:W-:Y:S01]  /*24a0*/  UIMAD UR5, UR8, 0xc, URZ ;  /* 0x0000000c080578a4 */ /* 0x000fe2000f8e02ff */
[----:B------:R-:W-:Y:S01]  /*24b0*/  SHF.R.U32.HI R76, RZ, 0xb, R140 ;  /* 0x0000000bff4c7819 */ /* 0x000fe2000001168c */
[----:B------:R-:W-:Y:S01]  /*24c0*/  UIMAD UR6, UR8, 0x14, URZ ;  /* 0x00000014080678a4 */ /* 0x000fe2000f8e02ff */
[----:B------:R-:W-:Y:S01]  /*24d0*/  IADD3.X R71, PT, PT, R7, UR7, RZ, P5, !PT ;  /* 0x0000000707477c10 */ /* 0x000fe2000affe4ff */
[----:B------:R-:W2:Y:S01]  /*24e0*/  @P0 LDG.E.U8 R179, desc[UR26][R72.64] ;  /* 0x0000001a48b30981 */ /* 0x000ea2000c1e1100 */
[----:B------:R-:W-:Y:S01]  /*24f0*/  IADD3.X R75, PT, PT, R9, UR7, RZ, P4, !PT ;  /* 0x00000007094b7c10 */ /* 0x000fe2000a7fe4ff */
[----:B------:R-:W-:Y:S01]  /*2500*/  USHF.R.S32.HI UR7, URZ, 0x1f, UR5 ;  /* 0x0000001fff077899 */ /* 0x000fe20008011405 */
[----:B------:R-:W-:Y:S01]  /*2510*/  LOP3.LUT P4, RZ, R76, 0x1, RZ, 0xc0, !PT ;  /* 0x000000014cff7812 */ /* 0x000fe2000788c0ff */
[----:B------:R-:W-:Y:S01]  /*2520*/  USHF.R.S32.HI UR14, URZ, 0x1f, UR6 ;  /* 0x0000001fff0e7899 */ /* 0x000fe20008011406 */
[C---:B------:R-:W-:Y:S01]  /*2530*/  IADD3 R76, P0, PT, R6.reuse, UR5, RZ ;  /* 0x00000005064c7c10 */ /* 0x040fe2000ff1e0ff */
[----:B------:R-:W2:Y:S01]  /*2540*/  @!P6 LDG.E.U8 R172, desc[UR26][R70.64] ;  /* 0x0000001a46ace981 */ /* 0x000ea2000c1e1100 */
[----:B------:R-:W-:-:S02]  /*2550*/  IADD3 R78, P5, PT, R6, UR6, RZ ;  /* 0x00000006064e7c10 */ /* 0x000fc4000ffbe0ff */
[C---:B------:R-:W-:Y:S01]  /*2560*/  IADD3.X R77, PT, PT, R7.reuse, UR7, RZ, P0, !PT ;  /* 0x00000007074d7c10 */ /* 0x040fe200087fe4ff */
[----:B------:R-:W2:Y:S01]  /*2570*/  @!P6 LDG.E.U8 R174, desc[UR26][R74.64] ;  /* 0x0000001a4aaee981 */ /* 0x000ea2000c1e1100 */
[----:B------:R-:W-:Y:S02]  /*2580*/  SHF.R.U32.HI R82, RZ, 0x3, R140 ;  /* 0x00000003ff527819 */ /* 0x000fe4000001168c */
[----:B------:R-:W-:Y:S01]  /*2590*/  IADD3 R80, P0, PT, R8, UR5, RZ ;  /* 0x0000000508507c10 */ /* 0x000fe2000ff1e0ff */
[----:B------:R-:W2:Y:S01]  /*25a0*/  @!P3 LDG.E.U8 R176, desc[UR26][R76.64] ;  /* 0x0000001a4cb0b981 */ /* 0x000ea2000c1e1100 */
[----:B------:R-:W-:Y:S02]  /*25b0*/  IADD3.X R79, PT, PT, R7, UR14, RZ, P5, !PT ;  /* 0x0000000e074f7c10 */ /* 0x000fe4000affe4ff */
[----:B------:R-:W-:Y:S02]  /*25c0*/  ISETP.GE.U32.AND P5, PT, R81, 0x7fffffdb, PT ;  /* 0x7fffffdb5100780c */ /* 0x000fe40003fa6070 */
[----:B------:R-:W-:-:S02]  /*25d0*/  IADD3.X R81, PT, PT, R9, UR7, RZ, P0, !PT ;  /* 0x0000000709517c10 */ /* 0x000fc400087fe4ff */
[----:B------:R-:W-:Y:S02]  /*25e0*/  LOP3.LUT P6, RZ, R82, 0x1, RZ, 0xc0, !PT ;  /* 0x0000000152ff7812 */ /* 0x000fe400078cc0ff */
[----:B------:R-:W-:Y:S01]  /*25f0*/  IADD3 R82, P0, PT, R8, UR6, RZ ;  /* 0x0000000608527c10 */ /* 0x000fe2000ff1e0ff */
[----:B------:R-:W-:Y:S01]  /*2600*/  UIMAD UR6, UR8, 0x1c, URZ ;  /* 0x0000001c080678a4 */ /* 0x000fe2000f8e02ff */
[----:B------:R-:W2:Y:S01]  /*2610*/  @!P3 LDG.E.U8 R178, desc[UR26][R80.64] ;  /* 0x0000001a50b2b981 */ /* 0x000ea2000c1e1100 */
[----:B------:R-:W-:Y:S01]  /*2620*/  UIMAD UR5, UR8, 0x5, URZ ;  /* 0x00000005080578a4 */ /* 0x000fe2000f8e02ff */
[----:B------:R-:W-:Y:S01]  /*2630*/  IADD3.X R83, PT, PT, R9, UR14, RZ, P0, !PT ;  /* 0x0000000e09537c10 */ /* 0x000fe200087fe4ff */
[----:B------:R-:W-:Y:S02]  /*2640*/  USHF.R.S32.HI UR14, URZ, 0x1f, UR6 ;  /* 0x0000001fff0e7899 */ /* 0x000fe40008011406 */
[----:B------:R-:W-:Y:S01]  /*2650*/  USHF.R.S32.HI UR7, URZ, 0x1f, UR5 ;  /* 0x0000001fff077899 */ /* 0x000fe20008011405 */
[----:B------:R-:W-:-:S02]  /*2660*/  IADD3 R84, P0, PT, R6, UR6, RZ ;  /* 0x0000000606547c10 */ /* 0x000fc4000ff1e0ff */
[----:B------:R-:W-:Y:S02]  /*2670*/  IADD3 R86, P3, PT, R6, UR5, RZ ;  /* 0x0000000506567c10 */ /* 0x000fe4000ff7e0ff */
[----:B------:R-:W-:Y:S02]  /*2680*/  IADD3.X R85, PT, PT, R7, UR14, RZ, P0, !PT ;  /* 0x0000000e07557c10 */ /* 0x000fe400087fe4ff */
[----:B------:R-:W-:Y:S02]  /*2690*/  ISETP.GE.U32.AND P0, PT, R87, 0x7fffffd3, PT ;  /* 0x7fffffd35700780c */ /* 0x000fe40003f06070 */
[----:B------:R-:W-:Y:S02]  /*26a0*/  IADD3.X R87, PT, PT, R7, UR7, RZ, P3, !PT ;  /* 0x0000000707577c10 */ /* 0x000fe40009ffe4ff */
[----:B------:R-:W-:-:S04]  /*26b0*/  IADD3 R88, P3, PT, R8, UR6, RZ ;  /* 0x0000000608587c10 */ /* 0x000fc8000ff7e0ff */
[C---:B------:R-:W-:Y:S02]  /*26c0*/  IADD3.X R89, PT, PT, R9.reuse, UR14, RZ, P3, !PT ;  /* 0x0000000e09597c10 */ /* 0x040fe40009ffe4ff */
[----:B------:R-:W-:Y:S01]  /*26d0*/  IADD3 R90, P3, PT, R8, UR5, RZ ;  /* 0x00000005085a7c10 */ /* 0x000fe2000ff7e0ff */
[----:B------:R-:W-:Y:S01]  /*26e0*/  UIMAD UR5, UR8, 0xd, URZ ;  /* 0x0000000d080578a4 */ /* 0x000fe2000f8e02ff */
[----:B------:R-:W-:Y:S01]  /*26f0*/  PRMT R160, RZ, 0x7610, R160 ;  /* 0x00007610ffa07816 */ /* 0x000fe200000000a0 */
[----:B------:R-:W-:Y:S01]  /*2700*/  UIMAD UR6, UR8, 0x15, URZ ;  /* 0x00000015080678a4 */ /* 0x000fe2000f8e02ff */
[----:B------:R-:W-:Y:S02]  /*2710*/  PRMT R164, RZ, 0x7610, R164 ;  /* 0x00007610ffa47816 */ /* 0x000fe400000000a4 */
[----:B------:R-:W-:Y:S01]  /*2720*/  IADD3.X R91, PT, PT, R9, UR7, RZ, P3, !PT ;  /* 0x00000007095b7c10 */ /* 0x000fe20009ffe4ff */
[----:B------:R-:W-:Y:S01]  /*2730*/  USHF.R.S32.HI UR7, URZ, 0x1f, UR5 ;  /* 0x0000001fff077899 */ /* 0x000fe20008011405 */
[----:B------:R-:W-:-:S02]  /*2740*/  PRMT R167, RZ, 0x7610, R167 ;  /* 0x00007610ffa77816 */ /* 0x000fc400000000a7 */
[----:B------:R-:W-:Y:S01]  /*2750*/  PRMT R169, RZ, 0x7610, R169 ;  /* 0x00007610ffa97816 */ /* 0x000fe200000000a9 */
[----:B------:R-:W-:Y:S01]  /*2760*/  USHF.R.S32.HI UR14, URZ, 0x1f, UR6 ;  /* 0x0000001fff0e7899 */ /* 0x000fe20008011406 */
[C---:B------:R-:W-:Y:S01]  /*2770*/  IADD3 R92, P3, PT, R6.reuse, UR5, RZ ;  /* 0x00000005065c7c10 */ /* 0x040fe2000ff7e0ff */
[----:B------:R-:W2:Y:S01]  /*2780*/  @P4 LDG.E.U8 R160, desc[UR26][R78.64] ;  /* 0x0000001a4ea04981 */ /* 0x000ea2000c1e1100 */
[----:B------:R-:W-:Y:S01]  /*2790*/  SHF.R.U32.HI R95, RZ, 0xa, R140 ;  /* 0x0000000aff5f7819 */ /* 0x000fe2000001168c */
[----:B------:R-:W-:Y:S02]  /*27a0*/  VIADD R97, R139, 0xfffffff9 ;  /* 0xfffffff98b617836 */ /* 0x000fe40000000000 */
[----:B------:R-:W2:Y:S01]  /*27b0*/  @P4 LDG.E.U8 R164, desc[UR26][R82.64] ;  /* 0x0000001a52a44981 */ /* 0x000ea2000c1e1100 */
[----:B------:R-:W-:Y:S02]  /*27c0*/  IADD3 R94, P4, PT, R6, UR6, RZ ;  /* 0x00000006065e7c10 */ /* 0x000fe4000ff9e0ff */
[----:B------:R-:W-:Y:S01]  /*27d0*/  IADD3.X R93, PT, PT, R7, UR7, RZ, P3, !PT ;  /* 0x00000007075d7c10 */ /* 0x000fe20009ffe4ff */
[----:B------:R-:W2:Y:S01]  /*27e0*/  @!P5 LDG.E.U8 R167, desc[UR26][R86.64] ;  /* 0x0000001a56a7d981 */ /* 0x000ea2000c1e1100 */
[----:B------:R-:W-:-:S03]  /*27f0*/  IADD3 R96, P3, PT, R8, UR5, RZ ;  /* 0x0000000508607c10 */ /* 0x000fc6000ff7e0ff */
[----:B------:R-:W3:Y:S01]  /*2800*/  @!P5 LDG.E.U8 R169, desc[UR26][R90.64] ;  /* 0x0000001a5aa9d981 */ /* 0x000ee2000c1e1100 */
[----:B------:R-:W-:Y:S02]  /*2810*/  LOP3.LUT P5, RZ, R95, 0x1, RZ, 0xc0, !PT ;  /* 0x000000015fff7812 */ /* 0x000fe400078ac0ff */
[----:B------:R-:W-:Y:S02]  /*2820*/  IADD3.X R95, PT, PT, R7, UR14, RZ, P4, !PT ;  /* 0x0000000e075f7c10 */ /* 0x000fe4000a7fe4ff */
[----:B------:R-:W-:Y:S02]  /*2830*/  ISETP.GE.U32.AND P4, PT, R97, 0x7fffffda, PT ;  /* 0x7fffffda6100780c */ /* 0x000fe40003f86070 */
[----:B------:R-:W-:Y:S02]  /*2840*/  IADD3.X R97, PT, PT, R9, UR7, RZ, P3, !PT ;  /* 0x0000000709617c10 */ /* 0x000fe40009ffe4ff */
[----:B------:R-:W-:Y:S02]  /*2850*/  IADD3 R98, P3, PT, R8, UR6, RZ ;  /* 0x0000000608627c10 */ /* 0x000fe4000ff7e0ff */
[----:B------:R-:W-:-:S02]  /*2860*/  SHF.R.U32.HI R107, RZ, 0x2, R140 ;  /* 0x00000002ff6b7819 */ /* 0x000fc4000001168c */
[----:B------:R-:W-:Y:S02]  /*2870*/  PRMT R171, RZ, 0x7610, R171 ;  /* 0x00007610ffab7816 */ /* 0x000fe400000000ab */
[----:B------:R-:W-:Y:S02]  /*2880*/  IADD3.X R99, PT, PT, R9, UR14, RZ, P3, !PT ;  /* 0x0000000e09637c10 */ /* 0x000fe40009ffe4ff */
[----:B------:R-:W-:Y:S02]  /*2890*/  PRMT R173, RZ, 0x7610, R173 ;  /* 0x00007610ffad7816 */ /* 0x000fe400000000ad */
[----:B------:R-:W-:Y:S01]  /*28a0*/  LOP3.LUT P3, RZ, R107, 0x1, RZ, 0xc0, !PT ;  /* 0x000000016bff7812 */ /* 0x000fe2000786c0ff */
[----:B0-----:R-:W-:Y:S01]  /*28b0*/  IMAD R107, R100, UR15, RZ ;  /* 0x0000000f646b7c24 */ /* 0x001fe2000f8e02ff */
[----:B------:R-:W-:Y:S01]  /*28c0*/  PRMT R129, RZ, 0x7610, R129 ;  /* 0x00007610ff817816 */ /* 0x000fe20000000081 */
[----:B------:R-:W-:Y:S01]  /*28d0*/  UIMAD UR6, UR8, 0x1d, URZ ;  /* 0x0000001d080678a4 */ /* 0x000fe2000f8e02ff */
[----:B------:R-:W-:Y:S01]  /*28e0*/  PRMT R165, RZ, 0x7610, R165 ;  /* 0x00007610ffa57816 */ /* 0x000fe200000000a5 */
[----:B------:R-:W5:Y:S01]  /*28f0*/  @!P0 LDG.E.U8 R171, desc[UR26][R92.64] ;  /* 0x0000001a5cab8981 */ /* 0x000f62000c1e1100 */
[----:B------:R-:W-:Y:S01]  /*2900*/  IMAD R109, R103, UR15, RZ ;  /* 0x0000000f676d7c24 */ /* 0x000fe2000f8e02ff */
[----:B------:R-:W-:-:S02]  /*2910*/  USHF.R.S32.HI UR14, URZ, 0x1f, UR6 ;  /* 0x0000001fff0e7899 */ /* 0x000fc40008011406 */
[----:B------:R-:W5:Y:S01]  /*2920*/  @!P0 LDG.E.U8 R173, desc[UR26][R96.64] ;  /* 0x0000001a60ad8981 */ /* 0x000f62000c1e1100 */
[----:B------:R-:W-:Y:S01]  /*2930*/  IADD3 R100, P0, PT, R107, R116, RZ ;  /* 0x000000746b647210 */ /* 0x000fe20007f1e0ff */
[----:B------:R-:W-:Y:S01]  /*2940*/  IMAD R119, R102, UR15, RZ ;  /* 0x0000000f66777c24 */ /* 0x000fe2000f8e02ff */
[----:B------:R-:W-:Y:S01]  /*2950*/  PRMT R166, RZ, 0x7610, R166 ;  /* 0x00007610ffa67816 */ /* 0x000fe200000000a6 */
[----:B------:R-:W5:Y:S01]  /*2960*/  @P5 LDG.E.U8 R129, desc[UR26][R94.64] ;  /* 0x0000001a5e815981 */ /* 0x000f62000c1e1100 */
[----:B------:R-:W-:Y:S01]  /*2970*/  PRMT R168, RZ, 0x7610, R168 ;  /* 0x00007610ffa87816 */ /* 0x000fe200000000a8 */
[----:B------:R-:W-:Y:S02]  /*2980*/  IMAD R113, R105, UR15, RZ ;  /* 0x0000000f69717c24 */ /* 0x000fe4000f8e02ff */
[----:B------:R-:W5:Y:S01]  /*2990*/  @P5 LDG.E.U8 R165, desc[UR26][R98.64] ;  /* 0x0000001a62a55981 */ /* 0x000f62000c1e1100 */
[----:B------:R-:W-:Y:S01]  /*29a0*/  IADD3 R102, P5, PT, R6, UR6, RZ ;  /* 0x0000000606667c10 */ /* 0x000fe2000ffbe0ff */
[----:B------:R-:W-:Y:S01]  /*29b0*/  IMAD R117, R101, UR15, RZ ;  /* 0x0000000f65757c24 */ /* 0x000fe2000f8e02ff */
[----:B------:R-:W-:Y:S01]  /*29c0*/  LEA.HI.X.SX32 R101, R107, R122, 0x1, P0 ;  /* 0x0000007a6b657211 */ /* 0x000fe200000f0eff */
[----:B------:R-:W-:Y:S01]  /*29d0*/  IMAD R111, R104, UR15, RZ ;  /* 0x0000000f686f7c24 */ /* 0x000fe2000f8e02ff */
[-C--:B------:R-:W-:Y:S01]  /*29e0*/  IADD3 R104, P0, PT, R109, R116.reuse, RZ ;  /* 0x000000746d687210 */ /* 0x080fe20007f1e0ff */
[----:B------:R-:W-:Y:S01]  /*29f0*/  IMAD R115, R106, UR15, RZ ;  /* 0x0000000f6a737c24 */ /* 0x000fe2000f8e02ff */
[----:B------:R-:W-:Y:S01]  /*2a00*/  IADD3.X R103, PT, PT, R7, UR14, RZ, P5, !PT ;  /* 0x0000000e07677c10 */ /* 0x000fe2000affe4ff */
[----:B------:R-:W-:Y:S01]  /*2a10*/  IMAD R67, R67, UR15, RZ ;  /* 0x0000000f43437c24 */ /* 0x000fe2000f8e02ff */
[----:B------:R-:W-:Y:S01]  /*2a20*/  IADD3 R108, P5, PT, R113, R116, RZ ;  /* 0x00000074716c7210 */ /* 0x000fe20007fbe0ff */
[----:B------:R-:W5:Y:S01]  /*2a30*/  @P6 LDG.E.U8 R166, desc[UR26][R84.64] ;  /* 0x0000001a54a66981 */ /* 0x000f62000c1e1100 */
[----:B------:R-:W-:-:S03]  /*2a40*/  LEA.HI.X.SX32 R105, R109, R122, 0x1, P0 ;  /* 0x0000007a6d697211 */ /* 0x000fc600000f0eff */
[----:B------:R-:W5:Y:S01]  /*2a50*/  @P6 LDG.E.U8 R168, desc[UR26][R88.64] ;  /* 0x0000001a58a86981 */ /* 0x000f62000c1e1100 */
[-C--:B------:R-:W-:Y:S02]  /*2a60*/  IADD3 R106, P6, PT, R111, R116.reuse, RZ ;  /* 0x000000746f6a7210 */ /* 0x080fe40007fde0ff */
[----:B------:R-:W-:Y:S02]  /*2a70*/  IADD3 R110, P0, PT, R115, R116, RZ ;  /* 0x00000074736e7210 */ /* 0x000fe40007f1e0ff */
[----:B------:R-:W-:Y:S02]  /*2a80*/  LEA.HI.X.SX32 R109, R113, R122, 0x1, P5 ;  /* 0x0000007a716d7211 */ /* 0x000fe400028f0eff */
[----:B------:R-:W-:Y:S02]  /*2a90*/  IADD3 R114, P5, PT, R67, R116, RZ ;  /* 0x0000007443727210 */ /* 0x000fe40007fbe0ff */
[----:B------:R-:W-:Y:S01]  /*2aa0*/  LEA.HI.X.SX32 R107, R111, R122, 0x1, P6 ;  /* 0x0000007a6f6b7211 */ /* 0x000fe200030f0eff */
[----:B------:R-:W-:Y:S01]  /*2ab0*/  VIADD R121, R139, 0xfffffff1 ;  /* 0xfffffff18b797836 */ /* 0x000fe20000000000 */
[----:B------:R-:W-:-:S02]  /*2ac0*/  IADD3 R112, P6, PT, R117, R116, RZ ;  /* 0x0000007475707210 */ /* 0x000fc40007fde0ff */
[----:B------:R-:W-:Y:S01]  /*2ad0*/  LEA.HI.X.SX32 R111, R115, R122, 0x1, P0 ;  /* 0x0000007a736f7211 */ /* 0x000fe200000f0eff */
[----:B------:R-:W-:Y:S01]  /*2ae0*/  UIMAD UR5, UR8, 0x6, URZ ;  /* 0x00000006080578a4 */ /* 0x000fe2000f8e02ff */
[----:B------:R-:W-:Y:S02]  /*2af0*/  IADD3 R116, P0, PT, R119, R116, RZ ;  /* 0x0000007477747210 */ /* 0x000fe40007f1e0ff */
[-C--:B------:R-:W-:Y:S02]  /*2b00*/  LEA.HI.X.SX32 R115, R67, R122.reuse, 0x1, P5 ;  /* 0x0000007a43737211 */ /* 0x080fe400028f0eff */
[----:B------:R-:W-:Y:S02]  /*2b10*/  IADD3 R120, P5, PT, R8, UR6, RZ ;  /* 0x0000000608787c10 */ /* 0x000fe4000ffbe0ff */
[-C--:B------:R-:W-:Y:S01]  /*2b20*/  LEA.HI.X.SX32 R113, R117, R122.reuse, 0x1, P6 ;  /* 0x0000007a75717211 */ /* 0x080fe200030f0eff */
[----:B------:R-:W-:Y:S01]  /*2b30*/  USHF.R.S32.HI UR7, URZ, 0x1f, UR5 ;  /* 0x0000001fff077899 */ /* 0x000fe20008011405 */
[----:B------:R-:W-:-:S02]  /*2b40*/  LEA.HI.X.SX32 R117, R119, R122, 0x1, P0 ;  /* 0x0000007a77757211 */ /* 0x000fc400000f0eff */
[----:B------:R-:W-:Y:S02]  /*2b50*/  ISETP.GE.U32.AND P0, PT, R121, 0x7fffffd2, PT ;  /* 0x7fffffd27900780c */ /* 0x000fe40003f06070 */
[----:B------:R-:W-:Y:S02]  /*2b60*/  IADD3.X R121, PT, PT, R9, UR14, RZ, P5, !PT ;  /* 0x0000000e09797c10 */ /* 0x000fe4000affe4ff */
[----:B------:R-:W-:Y:S02]  /*2b70*/  IADD3 R118, P6, PT, R6, UR5, RZ ;  /* 0x0000000506767c10 */ /* 0x000fe4000ffde0ff */
[----:B------:R-:W-:Y:S01]  /*2b80*/  IADD3 R122, P5, PT, R8, UR5, RZ ;  /* 0x00000005087a7c10 */ /* 0x000fe2000ffbe0ff */
[----:B------:R-:W-:Y:S01]  /*2b90*/  UIMAD UR5, UR8, 0xe, URZ ;  /* 0x0000000e080578a4 */ /* 0x000fe2000f8e02ff */
[----:B------:R-:W-:Y:S02]  /*2ba0*/  PRMT R163, RZ, 0x7610, R163 ;  /* 0x00007610ffa37816 */ /* 0x000fe400000000a3 */
[----:B------:R-:W-:Y:S01]  /*2bb0*/  PRMT R161, RZ, 0x7610, R161 ;  /* 0x00007610ffa17816 */ /* 0x000fe200000000a1 */
[----:B------:R-:W-:Y:S01]  /*2bc0*/  UIMAD UR6, UR8, 0x16, URZ ;  /* 0x00000016080678a4 */ /* 0x000fe2000f8e02ff */
[----:B------:R-:W-:-:S02]  /*2bd0*/  PRMT R162, RZ, 0x7610, R162 ;  /* 0x00007610ffa27816 */ /* 0x000fc400000000a2 */
[----:B------:R-:W-:Y:S02]  /*2be0*/  PRMT R128, RZ, 0x7610, R128 ;  /* 0x00007610ff807816 */ /* 0x000fe40000000080 */
[----:B------:R-:W-:Y:S02]  /*2bf0*/  IADD3.X R119, PT, PT, R7, UR7, RZ, P6, !PT ;  /* 0x0000000707777c10 */ /* 0x000fe4000b7fe4ff */
[----:B------:R-:W-:Y:S01]  /*2c00*/  IADD3.X R123, PT, PT, R9, UR7, RZ, P5, !PT ;  /* 0x00000007097b7c10 */ /* 0x000fe2000affe4ff */
[----:B------:R-:W-:Y:S01]  /*2c10*/  USHF.R.S32.HI UR14, URZ, 0x1f, UR5 ;  /* 0x0000001fff0e7899 */ /* 0x000fe20008011405 */
[----:B------:R-:W5:Y:S01]  /*2c20*/  @P3 LDG.E.U8 R163, desc[UR26][R102.64] ;  /* 0x0000001a66a33981 */ /* 0x000f62000c1e1100 */
[----:B------:R-:W-:Y:S02]  /*2c30*/  UIMAD UR7, UR8, 0x1e, URZ ;  /* 0x0000001e080778a4 */ /* 0x000fe4000f8e02ff */
[----:B------:R-:W-:Y:S01]  /*2c40*/  USHF.R.S32.HI UR15, URZ, 0x1f, UR6 ;  /* 0x0000001fff0f7899 */ /* 0x000fe20008011406 */
[----:B------:R-:W5:Y:S01]  /*2c50*/  @P3 LDG.E.U8 R161, desc[UR26][R120.64] ;  /* 0x0000001a78a13981 */ /* 0x000f62000c1e1100 */
[----:B------:R-:W-:Y:S01]  /*2c60*/  IADD3 R124, P3, PT, R6, UR5, RZ ;  /* 0x00000005067c7c10 */ /* 0x000fe2000ff7e0ff */
[----:B------:R-:W-:-:S02]  /*2c70*/  USHF.R.S32.HI UR16, URZ, 0x1f, UR7 ;  /* 0x0000001fff107899 */ /* 0x000fc40008011407 */
[----:B------:R-:W5:Y:S01]  /*2c80*/  @!P4 LDG.E.U8 R162, desc[UR26][R118.64] ;  /* 0x0000001a76a2c981 */ /* 0x000f62000c1e1100 */
[----:B------:R-:W-:-:S03]  /*2c90*/  IADD3.X R125, PT, PT, R7, UR14, RZ, P3, !PT ;  /* 0x0000000e077d7c10 */ /* 0x000fc60009ffe4ff */
[----:B------:R-:W5:Y:S01]  /*2ca0*/  @!P4 LDG.E.U8 R128, desc[UR26][R122.64] ;  /* 0x0000001a7a80c981 */ /* 0x000f62000c1e1100 */
[C---:B------:R-:W-:Y:S02]  /*2cb0*/  IADD3 R126, P4, PT, R6.reuse, UR6, RZ ;  /* 0x00000006067e7c10 */ /* 0x040fe4000ff9e0ff */
[----:B------:R-:W-:Y:S02]  /*2cc0*/  IADD3 R130, P3, PT, R6, UR7, RZ ;  /* 0x0000000706827c10 */ /* 0x000fe4000ff7e0ff */
[----:B------:R-:W-:Y:S02]  /*2cd0*/  SHF.R.U32.HI R133, RZ, 0x1, R140 ;  /* 0x00000001ff857819 */ /* 0x000fe4000001168c */
[C---:B------:R-:W-:Y:S02]  /*2ce0*/  IADD3.X R127, PT, PT, R7.reuse, UR15, RZ, P4, !PT ;  /* 0x0000000f077f7c10 */ /* 0x040fe4000a7fe4ff */
[----:B------:R-:W-:Y:S02]  /*2cf0*/  IADD3 R132, P4, PT, R8, UR5, RZ ;  /* 0x0000000508847c10 */ /* 0x000fe4000ff9e0ff */
[----:B------:R-:W-:-:S02]  /*2d00*/  IADD3.X R131, PT, PT, R7, UR16, RZ, P3, !PT ;  /* 0x0000001007837c10 */ /* 0x000fc40009ffe4ff */
[----:B------:R-:W-:Y:S02]  /*2d10*/  LOP3.LUT P3, RZ, R133, 0x1, RZ, 0xc0, !PT ;  /* 0x0000000185ff7812 */ /* 0x000fe4000786c0ff */
[----:B------:R-:W-:Y:S02]  /*2d20*/  PRMT R180, RZ, 0x7610, R180 ;  /* 0x00007610ffb47816 */ /* 0x000fe400000000b4 */
[----:B------:R-:W-:Y:S02]  /*2d30*/  PRMT R196, RZ, 0x7610, R196 ;  /* 0x00007610ffc47816 */ /* 0x000fe400000000c4 */
[----:B------:R-:W-:Y:S02]  /*2d40*/  IADD3.X R133, PT, PT, R9, UR14, RZ, P4, !PT ;  /* 0x0000000e09857c10 */ /* 0x000fe4000a7fe4ff */
[----:B------:R-:W-:Y:S01]  /*2d50*/  SHF.R.U32.HI R67, RZ, 0x9, R140 ;  /* 0x00000009ff437819 */ /* 0x000fe2000001168c */
[----:B------:R-:W5:Y:S04]  /*2d60*/  @!P0 LDG.E.U8 R180, desc[UR26][R124.64] ;  /* 0x0000001a7cb48981 */ /* 0x000f68000c1e1100 */
[----:B------:R-:W5:Y:S01]  /*2d70*/  @!P0 LDG.E.U8 R196, desc[UR26][R132.64] ;  /* 0x0000001a84c48981 */ /* 0x000f62000c1e1100 */
[----:B------:R-:W-:-:S02]  /*2d80*/  IADD3 R134, P0, PT, R8, UR6, RZ ;  /* 0x0000000608867c10 */ /* 0x000fc4000ff1e0ff */
[----:B------:R-:W-:Y:S01]  /*2d90*/  LOP3.LUT P5, RZ, R67, 0x1, RZ, 0xc0, !PT ;  /* 0x0000000143ff7812 */ /* 0x000fe200078ac0ff */
[----:B------:R-:W-:Y:S01]  /*2da0*/  VIADD R67, R139, 0xfffffff8 ;  /* 0xfffffff88b437836 */ /* 0x000fe20000000000 */
[----:B------:R-:W-:Y:S02]  /*2db0*/  IADD3.X R135, PT, PT, R9, UR15, RZ, P0, !PT ;  /* 0x0000000f09877c10 */ /* 0x000fe400087fe4ff */
[----:B------:R-:W-:Y:S01]  /*2dc0*/  IADD3 R136, P0, PT, R8, UR7, RZ ;  /* 0x0000000708887c10 */ /* 0x000fe2000ff1e0ff */
[----:B------:R-:W-:Y:S01]  /*2dd0*/  UIMAD UR5, UR8, 0x7, URZ ;  /* 0x00000007080578a4 */ /* 0x000fe2000f8e02ff */
[----:B------:R-:W-:Y:S01]  /*2de0*/  ISETP.GE.U32.AND P4, PT, R67, 0x7fffffd9, PT ;  /* 0x7fffffd94300780c */ /* 0x000fe20003f86070 */
[----:B------:R-:W-:Y:S01]  /*2df0*/  VIADD R67, R139, 0x1f ;  /* 0x0000001f8b437836 */ /* 0x000fe20000000000 */
[----:B------:R-:W-:Y:S02]  /*2e00*/  PRMT R198, RZ, 0x7610, R198 ;  /* 0x00007610ffc67816 */ /* 0x000fe400000000c6 */
[----:B------:R-:W-:-:S02]  /*2e10*/  PRMT R200, RZ, 0x7610, R200 ;  /* 0x00007610ffc87816 */ /* 0x000fc400000000c8 */
[----:B------:R-:W-:Y:S02]  /*2e20*/  IADD3.X R137, PT, PT, R9, UR16, RZ, P0, !PT ;  /* 0x0000001009897c10 */ /* 0x000fe400087fe4ff */
[----:B------:R-:W-:Y:S02]  /*2e30*/  PRMT R170, RZ, 0x7610, R170 ;  /* 0x00007610ffaa7816 */ /* 0x000fe400000000aa */
[----:B------:R-:W-:Y:S01]  /*2e40*/  PRMT R202, RZ, 0x7610, R202 ;  /* 0x00007610ffca7816 */ /* 0x000fe200000000ca */
[----:B------:R-:W-:Y:S01]  /*2e50*/  USHF.R.S32.HI UR6, URZ, 0x1f, UR5 ;  /* 0x0000001fff067899 */ /* 0x000fe20008011405 */
[----:B------:R-:W5:Y:S01]  /*2e60*/  @P3 LDG.E.U8 R198, desc[UR26][R130.64] ;  /* 0x0000001a82c63981 */ /* 0x000f62000c1e1100 */
[----:B------:R-:W-:Y:S01]  /*2e70*/  ISETP.GT.AND P0, PT, R67, 0x1f, PT ;  /* 0x0000001f4300780c */ /* 0x000fe20003f04270 */
[----:B------:R-:W-:Y:S02]  /*2e80*/  VIADD R141, R139, 0xfffffff0 ;  /* 0xfffffff08b8d7836 */ /* 0x000fe40000000000 */
[----:B------:R-:W5:Y:S01]  /*2e90*/  @P3 LDG.E.U8 R200, desc[UR26][R136.64] ;  /* 0x0000001a88c83981 */ /* 0x000f62000c1e1100 */
[----:B------:R-:W-:-:S02]  /*2ea0*/  IADD3 R138, P3, PT, R6, UR5, RZ ;  /* 0x00000005068a7c10 */ /* 0x000fc4000ff7e0ff */
[----:B------:R-:W-:Y:S01]  /*2eb0*/  SHF.R.U32.HI R142, RZ, 0x8, R140 ;  /* 0x00000008ff8e7819 */ /* 0x000fe2000001168c */
[----:B------:R-:W5:Y:S01]  /*2ec0*/  @P5 LDG.E.U8 R170, desc[UR26][R126.64] ;  /* 0x0000001a7eaa5981 */ /* 0x000f62000c1e1100 */
[----:B------:R-:W-:-:S03]  /*2ed0*/  ISETP.LT.AND P0, PT, R66, R139, P0 ;  /* 0x0000008b4200720c */ /* 0x000fc60000701270 */
[----:B------:R-:W5:Y:S01]  /*2ee0*/  @P5 LDG.E.U8 R202, desc[UR26][R134.64] ;  /* 0x0000001a86ca5981 */ /* 0x000f62000c1e1100 */
[----:B------:R-:W-:Y:S02]  /*2ef0*/  IADD3 R140, P5, PT, R8, UR5, RZ ;  /* 0x00000005088c7c10 */ /* 0x000fe4000ffbe0ff */
[----:B------:R-:W-:Y:S01]  /*2f00*/  IADD3.X R139, PT, PT, R7, UR6, RZ, P3, !PT ;  /* 0x00000006078b7c10 */ /* 0x000fe20009ffe4ff */
[----:B------:R-:W-:Y:S01]  /*2f10*/  UIMAD UR5, UR8, 0xf, URZ ;  /* 0x0000000f080578a4 */ /* 0x000fe2000f8e02ff */
[----:B------:R-:W-:Y:S02]  /*2f20*/  ISETP.GE.U32.AND P3, PT, R141, 0x7fffffd1, PT ;  /* 0x7fffffd18d00780c */ /* 0x000fe40003f66070 */
[----:B------:R-:W-:Y:S02]  /*2f30*/  PRMT R225, RZ, 0x7610, R225 ;  /* 0x00007610ffe17816 */ /* 0x000fe400000000e1 */
[----:B------:R-:W-:Y:S02]  /*2f40*/  PRMT R227, RZ, 0x7610, R227 ;  /* 0x00007610ffe37816 */ /* 0x000fe400000000e3 */
[----:B------:R-:W-:Y:S01]  /*2f50*/  IADD3.X R141, PT, PT, R9, UR6, RZ, P5, !PT ;  /* 0x00000006098d7c10 */ /* 0x000fe2000affe4ff */
[----:B------:R-:W-:Y:S01]  /*2f60*/  USHF.R.S32.HI UR14, URZ, 0x1f, UR5 ;  /* 0x0000001fff0e7899 */ /* 0x000fe20008011405 */
[----:B------:R-:W-:Y:S01]  /*2f70*/  LOP3.LUT P5, RZ, R142, 0x1, RZ, 0xc0, !PT ;  /* 0x000000018eff7812 */ /* 0x000fe200078ac0ff */
[----:B------:R-:W5:Y:S01]  /*2f80*/  @!P4 LDG.E.U8 R225, desc[UR26][R138.64] ;  /* 0x0000001a8ae1c981 */ /* 0x000f62000c1e1100 */
[----:B------:R-:W-:-:S03]  /*2f90*/  UIMAD UR6, UR8, 0x17, URZ ;  /* 0x00000017080678a4 */ /* 0x000fc6000f8e02ff */
[----:B------:R-:W5:Y:S01]  /*2fa0*/  @!P4 LDG.E.U8 R227, desc[UR26][R140.64] ;  /* 0x0000001a8ce3c981 */ /* 0x000f62000c1e1100 */
[C---:B------:R-:W-:Y:S01]  /*2fb0*/  IADD3 R142, P4, PT, R6.reuse, UR5, RZ ;  /* 0x00000005068e7c10 */ /* 0x040fe2000ff9e0ff */
[----:B------:R-:W-:Y:S02]  /*2fc0*/  USHF.R.S32.HI UR15, URZ, 0x1f, UR6 ;  /* 0x0000001fff0f7899 */ /* 0x000fe40008011406 */
[----:B------:R-:W-:Y:S01]  /*2fd0*/  UIMAD UR7, UR8, 0x1f, URZ ;  /* 0x0000001f080778a4 */ /* 0x000fe2000f8e02ff */
[----:B------:R-:W-:Y:S02]  /*2fe0*/  IADD3.X R143, PT, PT, R7, UR14, RZ, P4, !PT ;  /* 0x0000000e078f7c10 */ /* 0x000fe4000a7fe4ff */
[----:B------:R-:W-:Y:S01]  /*2ff0*/  IADD3 R144, P4, PT, R6, UR6, RZ ;  /* 0x0000000606907c10 */ /* 0x000fe2000ff9e0ff */
[----:B------:R-:W-:-:S03]  /*3000*/  USHF.R.S32.HI UR16, URZ, 0x1f, UR7 ;  /* 0x0000001fff107899 */ /* 0x000fc60008011407 */
[----:B------:R-:W-:Y:S02]  /*3010*/  IADD3.X R145, PT, PT, R7, UR15, RZ, P4, !PT ;  /* 0x0000000f07917c10 */ /* 0x000fe4000a7fe4ff */
[----:B------:R-:W-:-:S04]  /*3020*/  IADD3 R146, P4, PT, R6, UR7, RZ ;  /* 0x0000000706927c10 */ /* 0x000fc8000ff9e0ff */
[----:B------:R-:W-:Y:S02]  /*3030*/  IADD3.X R147, PT, PT, R7, UR16, RZ, P4, !PT ;  /* 0x0000001007937c10 */ /* 0x000fe4000a7fe4ff */
[----:B------:R-:W-:-:S04]  /*3040*/  IADD3 R148, P4, PT, R8, UR5, RZ ;  /* 0x0000000508947c10 */ /* 0x000fc8000ff9e0ff */
[----:B------:R-:W-:Y:S02]  /*3050*/  IADD3.X R149, PT, PT, R9, UR14, RZ, P4, !PT ;  /* 0x0000000e09957c10 */ /* 0x000fe4000a7fe4ff */
[----:B------:R-:W-:-:S04]  /*3060*/  IADD3 R150, P4, PT, R8, UR6, RZ ;  /* 0x0000000608967c10 */ /* 0x000fc8000ff9e0ff */
[----:B------:R-:W-:Y:S02]  /*3070*/  IADD3.X R151, PT, PT, R9, UR15, RZ, P4, !PT ;  /* 0x0000000f09977c10 */ /* 0x000fe4000a7fe4ff */
[----:B------:R-:W-:Y:S02]  /*3080*/  IADD3 R152, P4, PT, R8, UR7, RZ ;  /* 0x0000000708987c10 */ /* 0x000fe4000ff9e0ff */
[----:B------:R-:W-:Y:S02]  /*3090*/  PRMT R229, RZ, 0x7610, R229 ;  /* 0x00007610ffe57816 */ /* 0x000fe400000000e5 */
[----:B------:R-:W-:Y:S02]  /*30a0*/  PRMT R233, RZ, 0x7610, R233 ;  /* 0x00007610ffe97816 */ /* 0x000fe400000000e9 */
[----:B------:R-:W-:Y:S02]  /*30b0*/  PRMT R237, RZ, 0x7610, R237 ;  /* 0x00007610ffed7816 */ /* 0x000fe400000000ed */
[----:B------:R-:W-:Y:S01]  /*30c0*/  PRMT R231, RZ, 0x7610, R231 ;  /* 0x00007610ffe77816 */ /* 0x000fe200000000e7 */
[----:B------:R-:W5:Y:S01]  /*30d0*/  @!P3 LDG.E.U8 R229, desc[UR26][R142.64] ;  /* 0x0000001a8ee5b981 */ /* 0x000f62000c1e1100 */
[----:B------:R-:W-:-:S02]  /*30e0*/  PRMT R235, RZ, 0x7610, R235 ;  /* 0x00007610ffeb7816 */ /* 0x000fc400000000eb */
[----:B------:R-:W-:Y:S01]  /*30f0*/  PRMT R239, RZ, 0x7610, R239 ;  /* 0x00007610ffef7816 */ /* 0x000fe200000000ef */
[----:B------:R-:W5:Y:S01]  /*3100*/  @P5 LDG.E.U8 R233, desc[UR26][R144.64] ;  /* 0x0000001a90e95981 */ /* 0x000f62000c1e1100 */
[----:B------:R-:W-:Y:S02]  /*3110*/  PRMT R219, RZ, 0x7610, R219 ;  /* 0x00007610ffdb7816 */ /* 0x000fe400000000db */
[----:B------:R-:W-:Y:S01]  /*3120*/  PRMT R217, RZ, 0x7610, R217 ;  /* 0x00007610ffd97816 */ /* 0x000fe200000000d9 */
[----:B------:R-:W5:Y:S01]  /*3130*/  @!P2 LDG.E.U8 R237, desc[UR26][R146.64] ;  /* 0x0000001a92eda981 */ /* 0x000f62000c1e1100 */
[----:B------:R-:W-:Y:S02]  /*3140*/  PRMT R221, RZ, 0x7610, R221 ;  /* 0x00007610ffdd7816 */ /* 0x000fe400000000dd */
[----:B------:R-:W-:Y:S01]  /*3150*/  PRMT R223, RZ, 0x7610, R223 ;  /* 0x00007610ffdf7816 */ /* 0x000fe200000000df */
[----:B------:R-:W5:Y:S01]  /*3160*/  @!P3 LDG.E.U8 R231, desc[UR26][R148.64] ;  /* 0x0000001a94e7b981 */ /* 0x000f62000c1e1100 */
[----:B------:R-:W-:-:S02]  /*3170*/  IADD3.X R153, PT, PT, R9, UR16, RZ, P4, !PT ;  /* 0x0000001009997c10 */ /* 0x000fc4000a7fe4ff */
[----:B------:R-:W-:Y:S01]  /*3180*/  PRMT R241, RZ, 0x7610, R241 ;  /* 0x00007610fff17816 */ /* 0x000fe200000000f1 */
[----:B------:R-:W5:Y:S01]  /*3190*/  @P5 LDG.E.U8 R235, desc[UR26][R150.64] ;  /* 0x0000001a96eb5981 */ /* 0x000f62000c1e1100 */
[----:B------:R-:W-:Y:S02]  /*31a0*/  PRMT R243, RZ, 0x7610, R243 ;  /* 0x00007610fff37816 */ /* 0x000fe400000000f3 */
[----:B------:R-:W-:Y:S01]  /*31b0*/  PRMT R245, RZ, 0x7610, R245 ;  /* 0x00007610fff57816 */ /* 0x000fe200000000f5 */
[----:B------:R-:W5:Y:S01]  /*31c0*/  @!P2 LDG.E.U8 R239, desc[UR26][R152.64] ;  /* 0x0000001a98efa981 */ /* 0x000f62000c1e1100 */
[----:B------:R-:W-:-:S03]  /*31d0*/  PRMT R247, RZ, 0x7610, R247 ;  /* 0x00007610fff77816 */ /* 0x000fc600000000f7 */
[----:B------:R-:W5:Y:S04]  /*31e0*/  @P0 LDG.E.U8 R219, desc[UR26][R100.64] ;  /* 0x0000001a64db0981 */ /* 0x000f68000c1e1100 */
[----:B------:R-:W5:Y:S04]  /*31f0*/  @P0 LDG.E.U8 R217, desc[UR26][R106.64] ;  /* 0x0000001a6ad90981 */ /* 0x000f68000c1e1100 */
[----:B------:R-:W5:Y:S04]  /*3200*/  @P0 LDG.E.U8 R221, desc[UR26][R110.64] ;  /* 0x0000001a6edd0981 */ /* 0x000f68000c1e1100 */
[----:B------:R-:W5:Y:S04]  /*3210*/  @P0 LDG.E.U8 R223, desc[UR26][R114.64] ;  /* 0x0000001a72df0981 */ /* 0x000f68000c1e1100 */
[----:B------:R-:W5:Y:S04]  /*3220*/  @P0 LDG.E.U8 R241, desc[UR26][R104.64] ;  /* 0x0000001a68f10981 */ /* 0x000f68000c1e1100 */
[----:B------:R-:W5:Y:S04]  /*3230*/  @P0 LDG.E.U8 R243, desc[UR26][R108.64] ;  /* 0x0000001a6cf30981 */ /* 0x000f68000c1e1100 */
[----:B------:R-:W5:Y:S04]  /*3240*/  @P0 LDG.E.U8 R245, desc[UR26][R112.64] ;  /* 0x0000001a70f50981 */ /* 0x000f68000c1e1100 */
[----:B------:R-:W5:Y:S01]  /*3250*/  @P0 LDG.E.U8 R247, desc[UR26][R116.64] ;  /* 0x0000001a74f70981 */ /* 0x000f62000c1e1100 */
[----:B------:R-:W-:-:S04]  /*3260*/  @!UP1 UIADD3 UR4, UPT, UPT, -UR4, 0x100000, URZ ;  /* 0x0010000004049890 */ /* 0x000fc8000fffe1ff */
[----:B------:R-:W-:Y:S02]  /*3270*/  @!UP1 USHF.L.U32 UR5, UR4, 0xb, URZ ;  /* 0x0000000b04059899 */ /* 0x000fe400080006ff */
[----:B------:R-:W-:Y:S01]  /*3280*/  @!UP1 USHF.L.U32 UR4, UR4, 0x1, URZ ;  /* 0x0000000104049899 */ /* 0x000fe200080006ff */
[----:B------:R-:W-:Y:S01]  /*3290*/  VOTEU.ALL UP1, P1 ;  /* 0x0000000000ff7886 */ /* 0x000fe20000820000 */
[----:B------:R-:W-:Y:S02]  /*32a0*/  ISETP.NE.U32.AND P0, PT, R154, RZ, PT ;  /* 0x000000ff9a00720c */ /* 0x000fe40003f05070 */
[C---:B------:R-:W-:Y:S02]  /*32b0*/  LOP3.LUT R154, R4.reuse, 0x10, RZ, 0x3c, !PT ;  /* 0x00000010049a7812 */ /* 0x040fe400078e3cff */
[----:B------:R-:W-:-:S06]  /*32c0*/  LOP3.LUT R156, R4, 0x30, RZ, 0x3c, !PT ;  /* 0x00000030049c7812 */ /* 0x000fcc00078e3cff */
[----:B------:R0:W1:Y:S01]  /*32d0*/  @!UP1 SYNCS.EXCH.64 URZ, [UR11+0x4808], UR4 ;  /* 0x004808040bff95b2 */ /* 0x0000620008000100 */
[----:B--2---:R2:W-:Y:S04]  /*32e0*/  STS.U8 [R4+UR11], R155 ;  /* 0x0000009b04007988 */ /* 0x0045e8000800000b */
[----:B---3--:R-:W-:Y:S04]  /*32f0*/  STS.U8 [R4+UR11+0x1000], R213 ;  /* 0x001000d504007988 */ /* 0x008fe8000800000b */
[----:B----4-:R-:W-:Y:S01]  /*3300*/  STS.U8 [R4+UR11+0x400], R215 ;  /* 0x000400d704007988 */ /* 0x010fe2000800000b */
[----:B--2---:R-:W-:-:S03]  /*3310*/  LOP3.LUT R155, R4, 0x20, RZ, 0x3c, !PT ;  /* 0x00000020049b7812 */ /* 0x004fc600078e3cff */
[----:B-----5:R-:W-:Y:S04]  /*3320*/  STS.U8 [R4+UR11+0x1400], R211 ;  /* 0x001400d304007988 */ /* 0x020fe8000800000b */
[----:B------:R-:W-:Y:S04]  /*3330*/  STS.U8 [R4+UR11+0x800], R195 ;  /* 0x000800c304007988 */ /* 0x000fe8000800000b */
[----:B------:R-:W-:Y:S04]  /*3340*/  STS.U8 [R4+UR11+0x1800], R197 ;  /* 0x001800c504007988 */ /* 0x000fe8000800000b */
[----:B------:R-:W-:Y:S04]  /*3350*/  STS.U8 [R4+UR11+0xc00], R199 ;  /* 0x000c00c704007988 */ /* 0x000fe8000800000b */
[----:B------:R-:W-:Y:S04]  /*3360*/  STS.U8 [R4+UR11+0x1c00], R201 ;  /* 0x001c00c904007988 */ /* 0x000fe8000800000b */
[----:B------:R2:W-:Y:S04]  /*3370*/  STS.U8 [R154+UR11+0x880], R157 ;  /* 0x0008809d9a007988 */ /* 0x0005e8000800000b */
[----:B------:R-:W-:Y:S04]  /*3380*/  STS.U8 [R154+UR11+0x80], R203 ;  /* 0x000080cb9a007988 */ /* 0x000fe8000800000b */
[----:B------:R-:W-:Y:S01]  /*3390*/  STS.U8 [R154+UR11+0x1080], R205 ;  /* 0x001080cd9a007988 */ /* 0x000fe2000800000b */
[----:B--2---:R-:W-:-:S03]  /*33a0*/  LOP3.LUT R157, R4, 0x40, RZ, 0x3c, !PT ;  /* 0x00000040049d7812 */ /* 0x004fc600078e3cff */
[----:B------:R-:W-:Y:S04]  /*33b0*/  STS.U8 [R154+UR11+0x480], R207 ;  /* 0x000480cf9a007988 */ /* 0x000fe8000800000b */
        /* <DEDUP_REMOVED lines=22> */
[----:B------:R2:W-:Y:S04]  /*3520*/  STS.U8 [R157+UR11+0xa00], R160 ;  /* 0x000a00a09d007988 */ /* 0x0005e8000800000b */
[----:B------:R0:W-:Y:S04]  /*3530*/  STS.U8 [R157+UR11+0x200], R172 ;  /* 0x000200ac9d007988 */ /* 0x0001e8000800000b */
[----:B------:R0:W-:Y:S01]  /*3540*/  STS.U8 [R157+UR11+0x1200], R174 ;  /* 0x001200ae9d007988 */ /* 0x0001e2000800000b */
[----:B--2---:R-:W-:-:S03]  /*3550*/  LOP3.LUT R160, R4, 0x70, RZ, 0x3c, !PT ;  /* 0x0000007004a07812 */ /* 0x004fc600078e3cff */
[----:B------:R0:W-:Y:S04]  /*3560*/  STS.U8 [R157+UR11+0x600], R176 ;  /* 0x000600b09d007988 */ /* 0x0001e8000800000b */
        /* <DEDUP_REMOVED lines=35> */
[----:B------:R0:W-:Y:S01]  /*37a0*/  STS.U8 [R154+UR11+0x4380], R247 ;  /* 0x004380f79a007988 */ /* 0x0001e2000800000b */
[----:B-1----:R1:W-:Y:S06]  /*37b0*/  MEMBAR.ALL.CTA ;  /* 0x0000000000007992 */ /* 0x0023ec0000008000 */
[----:B-1----:R-:W1:Y:S02]  /*37c0*/  FENCE.VIEW.ASYNC.S ;  /* 0x00000000000073c6 */ /* 0x002e640000000000 */
[----:B-1----:R-:W-:Y:S01]  /*37d0*/  BAR.SYNC.DEFER_BLOCKING 0x0 ;  /* 0x0000000000007b1d */ /* 0x002fe20000010000 */
[----:B------:R-:W-:-:S02]  /*37e0*/  ISETP.LT.OR P2, PT, R67, 0x20, P0 ;  /* 0x000000204300780c */ /* 0x000fc40000741670 */
[----:B------:R-:W-:-:S11]  /*37f0*/  ISETP.GE.AND P3, PT, R67, 0x40, PT ;  /* 0x000000404300780c */ /* 0x000fd60003f66270 */
[----:B0-----:R-:W-:Y:S05]  /*3800*/  @P2 BRA `(.L_x_6) ;  /* 0x00000000005c2947 */ /* 0x001fea0003800000 */
[----:B------:R-:W-:Y:S02]  /*3810*/  UIADD3 UR4, UPT, UPT, UR11, 0x4000, URZ ;  /* 0x000040000b047890 */ /* 0x000fe4000fffe0ff */
[----:B------:R-:W-:Y:S02]  /*3820*/  USHF.R.U32.HI UR6, URZ, 0x4, UR11 ;  /* 0x00000004ff067899 */ /* 0x000fe4000801160b */
[----:B------:R-:W-:Y:S02]  /*3830*/  USHF.R.U32.HI UR4, URZ, 0x4, UR4 ;  /* 0x00000004ff047899 */ /* 0x000fe40008011604 */
[----:B------:R-:W-:Y:S01]  /*3840*/  USGXT.U32 UR6, UR6, 0xe ;  /* 0x0000000e0606789a */ /* 0x000fe20008000000 */
[----:B------:R-:W-:Y:S01]  /*3850*/  UMOV UR16, 0x100 ;  /* 0x0000010000107882 */ /* 0x000fe20000000000 */
[----:B------:R-:W-:Y:S01]  /*3860*/  UMOV UR17, 0x40004040 ;  /* 0x4000404000117882 */ /* 0x000fe20000000000 */
[----:B------:R-:W-:Y:S01]  /*3870*/  UMOV UR7, URZ ;  /* 0x000000ff00077c82 */ /* 0x000fe20008000000 */
[----:B------:R-:W-:-:S02]  /*3880*/  USGXT.U32 UR14, UR4, 0xe ;  /* 0x0000000e040e789a */ /* 0x000fc40008000000 */
[----:B------:R-:W-:Y:S02]  /*3890*/  UIADD3 UR18, UPT, UPT, UR10, 0x20, URZ ;  /* 0x000000200a127890 */ /* 0x000fe4000fffe0ff */
[----:B------:R-:W-:Y:S01]  /*38a0*/  UIADD3.64 UR16, UPT, UPT, UR6, UR16, URZ ;  /* 0x0000001006107297 */ /* 0x000fe2000fffe0ff */
[----:B------:R-:W-:Y:S01]  /*38b0*/  UMOV UR20, 0x0 ;  /* 0x0000000000147882 */ /* 0x000fe20000000000 */
[----:B------:R-:W-:Y:S01]  /*38c0*/  UMOV UR21, 0x8088010 ;  /* 0x0808801000157882 */ /* 0x000fe20000000000 */
[----:B------:R-:W-:Y:S01]  /*38d0*/  UMOV UR4, UR13 ;  /* 0x0000000d00047c82 */ /* 0x000fe20008000000 */
[----:B------:R-:W-:Y:S01]  /*38e0*/  UMOV UR5, URZ ;  /* 0x000000ff00057c82 */ /* 0x000fe20008000000 */
[----:B------:R-:W-:Y:S01]  /*38f0*/  UMOV UR7, 0x40004040 ;  /* 0x4000404000077882 */ /* 0x000fe20000000000 */
[----:B------:R-:W-:Y:S01]  /*3900*/  UMOV UR15, 0xc0004010 ;  /* 0xc0004010000f7882 */ /* 0x000fe20000000000 */
[----:B------:R-:W-:Y:S01]  /*3910*/  UMOV UR22, 0x0 ;  /* 0x0000000000167882 */ /* 0x000fe20000000000 */
[----:B------:R-:W-:Y:S01]  /*3920*/  UMOV UR23, 0x8088010 ;  /* 0x0808801000177882 */ /* 0x000fe20000000000 */
[----:B------:R-:W-:Y:S01]  /*3930*/  UMOV UR4, UR4 ;  /* 0x0000000400047c82 */ /* 0x000fe20008000000 */
[----:B------:R0:W-:Y:S01]  /*3940*/  UTCQMMA gdesc[UR6], gdesc[UR14], tmem[UR10], tmem[UR20], idesc[UR21], !UPT ;  /* 0x00ff140e060075ea */ /* 0x0001e2000f80030a */
[----:B------:R0:W-:Y:S01]  /*3950*/  UTCQMMA gdesc[UR16], gdesc[UR14], tmem[UR18], tmem[UR22], idesc[UR23], !UPT ;  /* 0x00ff160e100075ea */ /* 0x0001e2000f800312 */
[----:B------:R0:W-:Y:S01]  /*3960*/  UTCBAR [UR4], URZ ;  /* 0x000000ff040073e9 */ /* 0x0001e200080000ff */
[----:B------:R-:W-:Y:S01]  /*3970*/  NOP ;  /* 0x0000000000007918 */ /* 0x000fe20000000000 */
.L_x_6:
[----:B0-----:R-:W-:Y:S01]  /*3980*/  UMOV UR4, URZ ;  /* 0x000000ff00047c82 */ /* 0x001fe20008000000 */
[----:B------:R-:W-:Y:S05]  /*3990*/  @!P3 BRA `(.L_x_7) ;  /* 0x0000001c002cb947 */ /* 0x000fea0003800000 */
[----:B------:R-:W-:Y:S01]  /*39a0*/  SHF.R.S32.HI R128, RZ, 0x1f, R67 ;  /* 0x0000001fff807819 */ /* 0x000fe20000011443 */
[----:B------:R-:W-:Y:S01]  /*39b0*/  UIADD3 UR4, UPT, UPT, UR11, 0x2000, URZ ;  /* 0x000020000b047890 */ /* 0x000fe2000fffe0ff */
[----:B------:R-:W-:Y:S01]  /*39c0*/  IMAD.MOV.U32 R129, RZ, RZ, RZ ;  /* 0x000000ffff817224 */ /* 0x000fe200078e00ff */
[----:B------:R-:W-:Y:S01]  /*39d0*/  UIADD3 UR5, UPT, UPT, UR11, 0x4400, URZ ;  /* 0x000044000b057890 */ /* 0x000fe2000fffe0ff */
[----:B------:R-:W-:Y:S01]  /*39e0*/  LEA.HI R128, R128, R67, RZ, 0x5 ;  /* 0x0000004380807211 */ /* 0x000fe200078f28ff */
[----:B------:R-:W-:Y:S02]  /*39f0*/  USHF.R.U32.HI UR4, URZ, 0x4, UR4 ;  /* 0x00000004ff047899 */ /* 0x000fe40008011604 */
[----:B------:R-:W-:Y:S01]  /*3a00*/  USHF.R.U32.HI UR5, URZ, 0x4, UR5 ;  /* 0x00000004ff057899 */ /* 0x000fe20008011605 */
[----:B------:R-:W-:Y:S01]  /*3a10*/  SHF.R.S32.HI R128, RZ, 0x5, R128 ;  /* 0x00000005ff807819 */ /* 0x000fe20000011480 */
[----:B------:R-:W-:Y:S02]  /*3a20*/  USHF.L.U32 UR22, UR8, 0x5, URZ ;  /* 0x0000000508167899 */ /* 0x000fe400080006ff */
[----:B------:R-:W-:Y:S01]  /*3a30*/  USHF.L.U32 UR23, UR9, 0x5, URZ ;  /* 0x0000000509177899 */ /* 0x000fe200080006ff */
[----:B------:R-:W-:Y:S01]  /*3a40*/  VIMNMX R128, PT, PT, R128, 0x2, !PT ;  /* 0x0000000280807848 */ /* 0x000fe20007fe0100 */
[----:B------:R-:W-:Y:S01]  /*3a50*/  USGXT.U32 UR6, UR4, 0xe ;  /* 0x0000000e0406789a */ /* 0x000fe20008000000 */
[----:B------:R-:W-:Y:S01]  /*3a60*/  UMOV UR16, 0x100 ;  /* 0x0000010000107882 */ /* 0x000fe20000000000 */
[----:B------:R-:W-:-:S02]  /*3a70*/  UMOV UR17, 0x40004040 ;  /* 0x4000404000117882 */ /* 0x000fc40000000000 */
[----:B------:R-:W-:Y:S01]  /*3a80*/  VIADD R161, R128, 0xffffffff ;  /* 0xffffffff80a17836 */ /* 0x000fe20000000000 */
[----:B------:R-:W-:Y:S01]  /*3a90*/  UMOV UR7, URZ ;  /* 0x000000ff00077c82 */ /* 0x000fe20008000000 */
[----:B------:R-:W-:Y:S02]  /*3aa0*/  USGXT.U32 UR14, UR5, 0xe ;  /* 0x0000000e050e789a */ /* 0x000fe40008000000 */
[----:B------:R-:W-:Y:S02]  /*3ab0*/  USHF.R.S32.HI UR25, URZ, 0x1f, UR22 ;  /* 0x0000001fff197899 */ /* 0x000fe40008011416 */
[----:B------:R-:W-:Y:S02]  /*3ac0*/  USHF.R.S32.HI UR28, URZ, 0x1f, UR23 ;  /* 0x0000001fff1c7899 */ /* 0x000fe40008011417 */
[----:B------:R-:W-:Y:S01]  /*3ad0*/  UIADD3.64 UR16, UPT, UPT, UR6, UR16, URZ ;  /* 0x0000001006107297 */ /* 0x000fe2000fffe0ff */
[----:B------:R-:W-:Y:S01]  /*3ae0*/  UMOV UR24, 0x1 ;  /* 0x0000000100187882 */ /* 0x000fe20000000000 */
[----:B------:R-:W-:Y:S01]  /*3af0*/  UMOV UR5, URZ ;  /* 0x000000ff00057c82 */ /* 0x000fe20008000000 */
[----:B------:R-:W-:-:S09]  /*3b00*/  UMOV UR15, 0xc0004010 ;  /* 0xc0004010000f7882 */ /* 0x000fd20000000000 */
.L_x_10:
[----:B------:R-:W-:Y:S01]  /*3b10*/  IADD3 R108, P3, PT, R108, UR23, RZ ;  /* 0x000000176c6c7c10 */ /* 0x000fe2000ff7e0ff */
[----:B------:R-:W-:Y:S01]  /*3b20*/  IMAD.U32 R129, R129, -0x80000000, RZ ;  /* 0x8000000081817824 */ /* 0x000fe200078e00ff */
[----:B------:R-:W-:Y:S02]  /*3b30*/  IADD3 R112, P2, PT, R112, UR23, RZ ;  /* 0x0000001770707c10 */ /* 0x000fe4000ff5e0ff */
[----:B------:R-:W-:Y:S02]  /*3b40*/  IADD3.X R109, PT, PT, R109, UR28, RZ, P3, !PT ;  /* 0x0000001c6d6d7c10 */ /* 0x000fe40009ffe4ff */
[----:B------:R-:W-:Y:S02]  /*3b50*/  IADD3 R146, P3, PT, R146, UR22, RZ ;  /* 0x0000001692927c10 */ /* 0x000fe4000ff7e0ff */
[----:B------:R-:W-:Y:S02]  /*3b60*/  IADD3.X R113, PT, PT, R113, UR28, RZ, P2, !PT ;  /* 0x0000001c71717c10 */ /* 0x000fe400097fe4ff */
[----:B------:R-:W-:-:S02]  /*3b70*/  IADD3.X R147, PT, PT, R147, UR25, RZ, P3, !PT ;  /* 0x0000001993937c10 */ /* 0x000fc40009ffe4ff */
[----:B------:R-:W-:Y:S02]  /*3b80*/  IADD3 R88, P3, PT, R88, UR22, RZ ;  /* 0x0000001658587c10 */ /* 0x000fe4000ff7e0ff */
[----:B------:R-:W-:Y:S02]  /*3b90*/  IADD3 R116, P6, PT, R116, UR23, RZ ;  /* 0x0000001774747c10 */ /* 0x000fe4000ffde0ff */
[----:B------:R-:W-:Y:S02]  /*3ba0*/  IADD3.X R89, PT, PT, R89, UR25, RZ, P3, !PT ;  /* 0x0000001959597c10 */ /* 0x000fe40009ffe4ff */
[----:B------:R-:W-:Y:S02]  /*3bb0*/  IADD3 R50, P3, PT, R50, UR22, RZ ;  /* 0x0000001632327c10 */ /* 0x000fe4000ff7e0ff */
[----:B------:R-:W-:Y:S02]  /*3bc0*/  IADD3 R114, P5, PT, R114, UR23, RZ ;  /* 0x0000001772727c10 */ /* 0x000fe4000ffbe0ff */
        /* <DEDUP_REMOVED lines=8> */
[----:B------:R-:W-:Y:S02]  /*3c50*/  IADD3.X R117, PT, PT, R117, UR28, RZ, P6, !PT ;  /* 0x0000001c75757c10 */ /* 0x000fe4000b7fe4ff */
[----:B------:R-:W-:Y:S02]  /*3c60*/  IADD3.X R115, PT, PT, R115, UR28, RZ, P5, !PT ;  /* 0x0000001c73737c10 */ /* 0x000fe4000affe4ff */
[----:B------:R-:W-:Y:S02]  /*3c70*/  IADD3.X R111, PT, PT, R111, UR28, RZ, P4, !PT ;  /* 0x0000001c6f6f7c10 */ /* 0x000fe4000a7fe4ff */
[----:B------:R-:W-:Y:S02]  /*3c80*/  IADD3.X R101, PT, PT, R101, UR28, RZ, P2, !PT ;  /* 0x0000001c65657c10 */ /* 0x000fe400097fe4ff */
[----:B------:R-:W-:-:S02]  /*3c90*/  IADD3 R106, P6, PT, R106, UR23, RZ ;  /* 0x000000176a6a7c10 */ /* 0x000fc4000ffde0ff */
[----:B------:R-:W-:Y:S02]  /*3ca0*/  IADD3 R104, P5, PT, R104, UR23, RZ ;  /* 0x0000001768687c10 */ /* 0x000fe4000ffbe0ff */
[----:B------:R-:W-:Y:S02]  /*3cb0*/  IADD3 R152, P4, PT, R152, UR22, RZ ;  /* 0x0000001698987c10 */ /* 0x000fe4000ff9e0ff */
[----:B------:R-:W-:Y:S02]  /*3cc0*/  IADD3 R120, P2, PT, R120, UR22, RZ ;  /* 0x0000001678787c10 */ /* 0x000fe4000ff5e0ff */
[----:B------:R-:W-:Y:S02]  /*3cd0*/  IADD3.X R49, PT, PT, R49, UR25, RZ, P3, !PT ;  /* 0x0000001931317c10 */ /* 0x000fe40009ffe4ff */
[----:B------:R-:W-:Y:S02]  /*3ce0*/  IADD3 R14, P3, PT, R14, UR22, RZ ;  /* 0x000000160e0e7c10 */ /* 0x000fe4000ff7e0ff */
[----:B------:R-:W-:-:S02]  /*3cf0*/  IADD3.X R107, PT, PT, R107, UR28, RZ, P6, !PT ;  /* 0x0000001c6b6b7c10 */ /* 0x000fc4000b7fe4ff */
[----:B------:R-:W-:Y:S02]  /*3d00*/  IADD3.X R105, PT, PT, R105, UR28, RZ, P5, !PT ;  /* 0x0000001c69697c10 */ /* 0x000fe4000affe4ff */
[----:B------:R-:W-:Y:S02]  /*3d10*/  IADD3.X R153, PT, PT, R153, UR25, RZ, P4, !PT ;  /* 0x0000001999997c10 */ /* 0x000fe4000a7fe4ff */
[----:B------:R-:W-:Y:S02]  /*3d20*/  IADD3.X R121, PT, PT, R121, UR25, RZ, P2, !PT ;  /* 0x0000001979797c10 */ /* 0x000fe400097fe4ff */
[----:B------:R-:W-:Y:S02]  /*3d30*/  IADD3 R136, P6, PT, R136, UR22, RZ ;  /* 0x0000001688887c10 */ /* 0x000fe4000ffde0ff */
[----:B------:R-:W-:Y:S02]  /*3d40*/  IADD3 R130, P5, PT, R130, UR22, RZ ;  /* 0x0000001682827c10 */ /* 0x000fe4000ffbe0ff */
[----:B------:R-:W-:-:S02]  /*3d50*/  IADD3 R102, P4, PT, R102, UR22, RZ ;  /* 0x0000001666667c10 */ /* 0x000fc4000ff9e0ff */
[----:B------:R-:W-:Y:S02]  /*3d60*/  IADD3 R68, P2, PT, R68, UR22, RZ ;  /* 0x0000001644447c10 */ /* 0x000fe4000ff5e0ff */
[----:B------:R-:W-:Y:S02]  /*3d70*/  IADD3.X R15, PT, PT, R15, UR25, RZ, P3, !PT ;  /* 0x000000190f0f7c10 */ /* 0x000fe40009ffe4ff */
[----:B------:R-:W-:Y:S02]  /*3d80*/  IADD3 R96, P3, PT, R96, UR22, RZ ;  /* 0x0000001660607c10 */ /* 0x000fe4000ff7e0ff */
[----:B------:R-:W-:Y:S02]  /*3d90*/  IADD3.X R137, PT, PT, R137, UR25, RZ, P6, !PT ;  /* 0x0000001989897c10 */ /* 0x000fe4000b7fe4ff */
[----:B------:R-:W-:Y:S02]  /*3da0*/  IADD3.X R131, PT, PT, R131, UR25, RZ, P5, !PT ;  /* 0x0000001983837c10 */ /* 0x000fe4000affe4ff */
[----:B------:R-:W-:-:S02]  /*3db0*/  IADD3.X R103, PT, PT, R103, UR25, RZ, P4, !PT ;  /* 0x0000001967677c10 */ /* 0x000fc4000a7fe4ff */
[----:B------:R-:W-:Y:S02]  /*3dc0*/  IADD3.X R69, PT, PT, R69, UR25, RZ, P2, !PT ;  /* 0x0000001945457c10 */ /* 0x000fe400097fe4ff */
[----:B------:R-:W-:Y:S02]  /*3dd0*/  IADD3 R84, P6, PT, R84, UR22, RZ ;  /* 0x0000001654547c10 */ /* 0x000fe4000ffde0ff */
[----:B------:R-:W-:Y:S02]  /*3de0*/  IADD3 R72, P5, PT, R72, UR22, RZ ;  /* 0x0000001648487c10 */ /* 0x000fe4000ffbe0ff */
        /* <DEDUP_REMOVED lines=31> */
[----:B------:R-:W-:Y:S02]  /*3fe0*/  IADD3.X R79, PT, PT, R79, UR25, RZ, P5, !PT ;  /* 0x000000194f4f7c10 */ /* 0x000fe4000affe4ff */
[----:B------:R-:W-:-:S02]  /*3ff0*/  IADD3.X R63, PT, PT, R63, UR25, RZ, P4, !PT ;  /* 0x000000193f3f7c10 */ /* 0x000fc4000a7fe4ff */
[----:B------:R-:W-:Y:S02]  /*4000*/  IADD3.X R31, PT, PT, R31, UR25, RZ, P2, !PT ;  /* 0x000000191f1f7c10 */ /* 0x000fe400097fe4ff */
[----:B------:R-:W-:Y:S01]  /*4010*/  IADD3.X R13, PT, PT, R13, UR25, RZ, P3, !PT ;  /* 0x000000190d0d7c10 */ /* 0x000fe20009ffe4ff */
[----:B------:R-:W0:Y:S01]  /*4020*/  SYNCS.PHASECHK.TRANS64.TRYWAIT P3, [UR13], R129 ;  /* 0x00000081ff0075a7 */ /* 0x000e22000806110d */
[----:B------:R-:W-:Y:S02]  /*4030*/  IADD3 R46, P6, PT, R46, UR22, RZ ;  /* 0x000000162e2e7c10 */ /* 0x000fe4000ffde0ff */
[----:B------:R-:W-:Y:S02]  /*4040*/  IADD3 R32, P5, PT, R32, UR22, RZ ;  /* 0x0000001620207c10 */ /* 0x000fe4000ffbe0ff */
[----:B------:R-:W-:Y:S02]  /*4050*/  IADD3 R16, P4, PT, R16, UR22, RZ ;  /* 0x0000001610107c10 */ /* 0x000fe4000ff9e0ff */
[----:B------:R-:W-:-:S02]  /*4060*/  IADD3 R132, P2, PT, R132, UR22, RZ ;  /* 0x0000001684847c10 */ /* 0x000fc4000ff5e0ff */
[----:B------:R-:W-:Y:S02]  /*4070*/  IADD3.X R47, PT, PT, R47, UR25, RZ, P6, !PT ;  /* 0x000000192f2f7c10 */ /* 0x000fe4000b7fe4ff */
[----:B------:R-:W-:Y:S02]  /*4080*/  IADD3.X R33, PT, PT, R33, UR25, RZ, P5, !PT ;  /* 0x0000001921217c10 */ /* 0x000fe4000affe4ff */
[----:B------:R-:W-:Y:S02]  /*4090*/  IADD3.X R17, PT, PT, R17, UR25, RZ, P4, !PT ;  /* 0x0000001911117c10 */ /* 0x000fe4000a7fe4ff */
[----:B------:R-:W-:Y:S02]  /*40a0*/  IADD3.X R133, PT, PT, R133, UR25, RZ, P2, !PT ;  /* 0x0000001985857c10 */ /* 0x000fe400097fe4ff */
[----:B------:R-:W-:Y:S02]  /*40b0*/  IADD3 R148, P6, PT, R148, UR22, RZ ;  /* 0x0000001694947c10 */ /* 0x000fe4000ffde0ff */
[----:B------:R-:W-:-:S02]  /*40c0*/  IADD3 R142, P5, PT, R142, UR22, RZ ;  /* 0x000000168e8e7c10 */ /* 0x000fc4000ffbe0ff */
[----:B------:R-:W-:Y:S02]  /*40d0*/  IADD3 R124, P4, PT, R124, UR22, RZ ;  /* 0x000000167c7c7c10 */ /* 0x000fe4000ff9e0ff */
[----:B------:R-:W-:Y:S02]  /*40e0*/  IADD3 R76, P2, PT, R76, UR22, RZ ;  /* 0x000000164c4c7c10 */ /* 0x000fe4000ff5e0ff */
[----:B------:R-:W-:Y:S02]  /*40f0*/  IADD3.X R149, PT, PT, R149, UR25, RZ, P6, !PT ;  /* 0x0000001995957c10 */ /* 0x000fe4000b7fe4ff */
[----:B------:R-:W-:Y:S02]  /*4100*/  IADD3.X R143, PT, PT, R143, UR25, RZ, P5, !PT ;  /* 0x000000198f8f7c10 */ /* 0x000fe4000affe4ff */
[----:B------:R-:W-:Y:S02]  /*4110*/  IADD3.X R125, PT, PT, R125, UR25, RZ, P4, !PT ;  /* 0x000000197d7d7c10 */ /* 0x000fe4000a7fe4ff */
[----:B------:R-:W-:-:S02]  /*4120*/  IADD3.X R77, PT, PT, R77, UR25, RZ, P2, !PT ;  /* 0x000000194d4d7c10 */ /* 0x000fc400097fe4ff */
[----:B------:R-:W-:Y:S02]  /*4130*/  IADD3 R92, P6, PT, R92, UR22, RZ ;  /* 0x000000165c5c7c10 */ /* 0x000fe4000ffde0ff */
[----:B------:R-:W-:Y:S02]  /*4140*/  IADD3 R80, P5, PT, R80, UR22, RZ ;  /* 0x0000001650507c10 */ /* 0x000fe4000ffbe0ff */
[----:B------:R-:W-:Y:S02]  /*4150*/  IADD3 R60, P4, PT, R60, UR22, RZ ;  /* 0x000000163c3c7c10 */ /* 0x000fe4000ff9e0ff */
[----:B------:R-:W-:Y:S02]  /*4160*/  IADD3 R28, P2, PT, R28, UR22, RZ ;  /* 0x000000161c1c7c10 */ /* 0x000fe4000ff5e0ff */
[----:B------:R-:W-:Y:S02]  /*4170*/  IADD3.X R93, PT, PT, R93, UR25, RZ, P6, !PT ;  /* 0x000000195d5d7c10 */ /* 0x000fe4000b7fe4ff */
[----:B------:R-:W-:-:S02]  /*4180*/  IADD3.X R81, PT, PT, R81, UR25, RZ, P5, !PT ;  /* 0x0000001951517c10 */ /* 0x000fc4000affe4ff */
[----:B------:R-:W-:Y:S02]  /*4190*/  IADD3.X R61, PT, PT, R61, UR25, RZ, P4, !PT ;  /* 0x000000193d3d7c10 */ /* 0x000fe4000a7fe4ff */
[----:B------:R-:W-:Y:S02]  /*41a0*/  IADD3.X R29, PT, PT, R29, UR25, RZ, P2, !PT ;  /* 0x000000191d1d7c10 */ /* 0x000fe400097fe4ff */
        /* <DEDUP_REMOVED lines=40> */
[C---:B------:R-:W-:Y:S02]  /*4430*/  ISETP.GT.AND P6, PT, R5.reuse, RZ, PT ;  /* 0x000000ff0500720c */ /* 0x040fe40003fc4270 */
[----:B------:R-:W-:Y:S02]  /*4440*/  ISETP.GT.AND P5, PT, R5, 0x1, PT ;  /* 0x000000010500780c */ /* 0x000fe40003fa4270 */
[----:B------:R-:W-:Y:S01]  /*4450*/  PRMT R163, RZ, 0x7610, R163 ;  /* 0x00007610ffa37816 */ /* 0x000fe200000000a3 */
[----:B0-----:R-:W-:Y:S10]  /*4460*/  @!P3 BRA `(.L_x_8) ;  /* 0x000000340008b947 */ /* 0x001ff40003800000 */
.L_x_16:
[C---:B------:R-:W-:Y:S01]  /*4470*/  ISETP.GT.AND P3, PT, R5.reuse, 0x3, PT ;  /* 0x000000030500780c */ /* 0x040fe20003f64270 */
[----:B------:R-:W2:Y:S01]  /*4480*/  @P6 LDG.E.U8 R163, desc[UR26][R6.64] ;  /* 0x0000001a06a36981 */ /* 0x000ea2000c1e1100 */
[----:B------:R-:W-:Y:S02]  /*4490*/  PRMT R229, RZ, 0x7610, R229 ;  /* 0x00007610ffe57816 */ /* 0x000fe400000000e5 */
[----:B------:R-:W-:Y:S02]  /*44a0*/  PRMT R227, RZ, 0x7610, R227 ;  /* 0x00007610ffe37816 */ /* 0x000fe400000000e3 */
[----:B------:R-:W-:Y:S02]  /*44b0*/  ISETP.GT.AND P4, PT, R5, 0x4, PT ;  /* 0x000000040500780c */ /* 0x000fe40003f84270 */
[----:B------:R-:W-:-:S05]  /*44c0*/  PRMT R165, RZ, 0x7610, R165 ;  /* 0x00007610ffa57816 */ /* 0x000fca00000000a5 */
[----:B------:R-:W3:Y:S04]  /*44d0*/  @P3 LDG.E.U8 R229, desc[UR26][R54.64] ;  /* 0x0000001a36e53981 */ /* 0x000ee8000c1e1100 */
[----:B------:R-:W4:Y:S01]  /*44e0*/  @P3 LDG.E.U8 R227, desc[UR26][R56.64] ;  /* 0x0000001a38e33981 */ /* 0x000f22000c1e1100 */
[----:B------:R-:W-:Y:S02]  /*44f0*/  ISETP.GT.AND P3, PT, R5, 0x6, PT ;  /* 0x000000060500780c */ /* 0x000fe40003f64270 */
[----:B------:R-:W-:Y:S01]  /*4500*/  PRMT R184, RZ, 0x7610, R184 ;  /* 0x00007610ffb87816 */ /* 0x000fe200000000b8 */
[----:B------:R-:W5:Y:S01]  /*4510*/  @P6 LDG.E.U8 R165, desc[UR26][R8.64] ;  /* 0x0000001a08a56981 */ /* 0x000f62000c1e1100 */
[----:B------:R-:W-:Y:S02]  /*4520*/  PRMT R182, RZ, 0x7610, R182 ;  /* 0x00007610ffb67816 */ /* 0x000fe400000000b6 */
[----:B------:R-:W-:-:S02]  /*4530*/  PRMT R172, RZ, 0x7610, R172 ;  /* 0x00007610ffac7816 */ /* 0x000fc400000000ac */
[----:B------:R-:W-:Y:S01]  /*4540*/  PRMT R170, RZ, 0x7610, R170 ;  /* 0x00007610ffaa7816 */ /* 0x000fe200000000aa */
[----:B------:R-:W2:Y:S01]  /*4550*/  @P4 LDG.E.U8 R184, desc[UR26][R70.64] ;  /* 0x0000001a46b84981 */ /* 0x000ea2000c1e1100 */
[----:B------:R-:W-:-:S03]  /*4560*/  ISETP.GT.AND P2, PT, R5, 0x2, PT ;  /* 0x000000020500780c */ /* 0x000fc60003f44270 */
[----:B------:R-:W2:Y:S01]  /*4570*/  @P4 LDG.E.U8 R182, desc[UR26][R74.64] ;  /* 0x0000001a4ab64981 */ /* 0x000ea2000c1e1100 */
[----:B------:R-:W-:-:S03]  /*4580*/  ISETP.GT.AND P4, PT, R5, 0x7, PT ;  /* 0x000000070500780c */ /* 0x000fc60003f84270 */
[----:B------:R-:W2:Y:S01]  /*4590*/  @P3 LDG.E.U8 R172, desc[UR26][R118.64] ;  /* 0x0000001a76ac3981 */ /* 0x000ea2000c1e1100 */
[----:B------:R-:W-:-:S03]  /*45a0*/  PRMT R186, RZ, 0x7610, R186 ;  /* 0x00007610ffba7816 */ /* 0x000fc600000000ba */
[----:B------:R-:W2:Y:S01]  /*45b0*/  @P3 LDG.E.U8 R170, desc[UR26][R122.64] ;  /* 0x0000001a7aaa3981 */ /* 0x000ea2000c1e1100 */
[----:B------:R-:W-:Y:S02]  /*45c0*/  ISETP.GT.AND P3, PT, R5, 0x9, PT ;  /* 0x000000090500780c */ /* 0x000fe40003f64270 */
[----:B------:R-:W-:Y:S01]  /*45d0*/  PRMT R188, RZ, 0x7610, R188 ;  /* 0x00007610ffbc7816 */ /* 0x000fe200000000bc */
[----:B------:R-:W2:Y:S01]  /*45e0*/  @P2 LDG.E.U8 R186, desc[UR26][R38.64] ;  /* 0x0000001a26ba2981 */ /* 0x000ea2000c1e1100 */
[----:B------:R-:W-:Y:S02]  /*45f0*/  PRMT R193, RZ, 0x7610, R193 ;  /* 0x00007610ffc17816 */ /* 0x000fe400000000c1 */
[----:B------:R-:W-:Y:S02]  /*4600*/  PRMT R191, RZ, 0x7610, R191 ;  /* 0x00007610ffbf7816 */ /* 0x000fe400000000bf */
[----:B------:R-:W-:Y:S01]  /*4610*/  PRMT R195, RZ, 0x7610, R195 ;  /* 0x00007610ffc37816 */ /* 0x000fe200000000c3 */
[----:B------:R-:W2:Y:S01]  /*4620*/  @P2 LDG.E.U8 R188, desc[UR26][R40.64] ;  /* 0x0000001a28bc2981 */ /* 0x000ea2000c1e1100 */
[----:B------:R-:W-:-:S02]  /*4630*/  PRMT R197, RZ, 0x7610, R197 ;  /* 0x00007610ffc57816 */ /* 0x000fc400000000c5 */
[C---:B------:R-:W-:Y:S01]  /*4640*/  ISETP.GT.AND P2, PT, R5.reuse, 0x5, PT ;  /* 0x000000050500780c */ /* 0x040fe20003f44270 */
[----:B------:R-:W3:Y:S04]  /*4650*/  @P4 LDG.E.U8 R193, desc[UR26][R138.64] ;  /* 0x0000001a8ac14981 */ /* 0x000ee8000c1e1100 */
[----:B------:R-:W3:Y:S01]  /*4660*/  @P4 LDG.E.U8 R191, desc[UR26][R140.64] ;  /* 0x0000001a8cbf4981 */ /* 0x000ee2000c1e1100 */
[----:B------:R-:W-:-:S03]  /*4670*/  ISETP.GT.AND P4, PT, R5, 0xa, PT ;  /* 0x0000000a0500780c */ /* 0x000fc60003f84270 */
[----:B------:R-:W3:Y:S01]  /*4680*/  @P3 LDG.E.U8 R195, desc[UR26][R26.64] ;  /* 0x0000001a1ac33981 */ /* 0x000ee2000c1e1100 */
[----:B------:R-:W-:-:S03]  /*4690*/  PRMT R213, RZ, 0x7610, R213 ;  /* 0x00007610ffd57816 */ /* 0x000fc600000000d5 */
[----:B------:R-:W3:Y:S01]  /*46a0*/  @P3 LDG.E.U8 R197, desc[UR26][R28.64] ;  /* 0x0000001a1cc53981 */ /* 0x000ee2000c1e1100 */
[----:B------:R-:W-:Y:S02]  /*46b0*/  ISETP.GT.AND P3, PT, R5, 0xc, PT ;  /* 0x0000000c0500780c */ /* 0x000fe40003f64270 */
[----:B------:R-:W-:Y:S01]  /*46c0*/  PRMT R211, RZ, 0x7610, R211 ;  /* 0x00007610ffd37816 */ /* 0x000fe200000000d3 */
[----:B------:R-:W3:Y:S01]  /*46d0*/  @P2 LDG.E.U8 R213, desc[UR26][R86.64] ;  /* 0x0000001a56d52981 */ /* 0x000ee2000c1e1100 */
[----:B------:R-:W-:Y:S02]  /*46e0*/  PRMT R200, RZ, 0x7610, R200 ;  /* 0x00007610ffc87816 */ /* 0x000fe400000000c8 */
[----:B------:R-:W-:Y:S02]  /*46f0*/  PRMT R198, RZ, 0x7610, R198 ;  /* 0x00007610ffc67816 */ /* 0x000fe400000000c6 */
[----:B------:R-:W-:Y:S01]  /*4700*/  PRMT R180, RZ, 0x7610, R180 ;  /* 0x00007610ffb47816 */ /* 0x000fe200000000b4 */
[----:B------:R-:W3:Y:S01]  /*4710*/  @P2 LDG.E.U8 R211, desc[UR26][R90.64] ;  /* 0x0000001a5ad32981 */ /* 0x000ee2000c1e1100 */
        /* <DEDUP_REMOVED lines=14> */
[----:B------:R-:W4:Y:S01]  /*4800*/  @P2 LDG.E.U8 R169, desc[UR26][R12.64] ;  /* 0x0000001a0ca92981 */ /* 0x000f22000c1e1100 */
[----:B------:R-:W-:-:S02]  /*4810*/  PRMT R187, RZ, 0x7610, R187 ;  /* 0x00007610ffbb7816 */ /* 0x000fc400000000bb */
[C---:B------:R-:W-:Y:S01]  /*4820*/  ISETP.GT.AND P2, PT, R5.reuse, 0xb, PT ;  /* 0x0000000b0500780c */ /* 0x040fe20003f44270 */
[----:B------:R-:W4:Y:S04]  /*4830*/  @P4 LDG.E.U8 R209, desc[UR26][R92.64] ;  /* 0x0000001a5cd14981 */ /* 0x000f28000c1e1100 */
[----:B------:R-:W4:Y:S01]  /*4840*/  @P4 LDG.E.U8 R207, desc[UR26][R96.64] ;  /* 0x0000001a60cf4981 */ /* 0x000f22000c1e1100 */
[----:B------:R-:W-:-:S03]  /*4850*/  ISETP.GT.AND P4, PT, R5, 0x10, PT ;  /* 0x000000100500780c */ /* 0x000fc60003f84270 */
[----:B------:R-:W4:Y:S01]  /*4860*/  @P3 LDG.E.U8 R189, desc[UR26][R142.64] ;  /* 0x0000001a8ebd3981 */ /* 0x000f22000c1e1100 */
[----:B------:R-:W-:-:S03]  /*4870*/  PRMT R225, RZ, 0x7610, R225 ;  /* 0x00007610ffe17816 */ /* 0x000fc600000000e1 */
[----:B------:R-:W4:Y:S01]  /*4880*/  @P3 LDG.E.U8 R187, desc[UR26][R148.64] ;  /* 0x0000001a94bb3981 */ /* 0x000f22000c1e1100 */
[----:B------:R-:W-:Y:S02]  /*4890*/  ISETP.GT.AND P3, PT, R5, 0x12, PT ;  /* 0x000000120500780c */ /* 0x000fe40003f64270 */
[----:B------:R-:W-:Y:S01]  /*48a0*/  PRMT R223, RZ, 0x7610, R223 ;  /* 0x00007610ffdf7816 */ /* 0x000fe200000000df */
[----:B------:R-:W4:Y:S01]  /*48b0*/  @P2 LDG.E.U8 R225, desc[UR26][R58.64] ;  /* 0x0000001a3ae12981 */ /* 0x000f22000c1e1100 */
        /* <DEDUP_REMOVED lines=57> */
[C---:B------:R-:W-:Y:S02]  /*4c50*/  ISETP.GT.AND P3, PT, R5.reuse, 0x1e, PT ;  /* 0x0000001e0500780c */ /* 0x040fe40003f64270 */
[----:B------:R-:W-:Y:S01]  /*4c60*/  PRMT R183, RZ, 0x7610, R183 ;  /* 0x00007610ffb77816 */ /* 0x000fe200000000b7 */
[----:B------:R-:W4:Y:S01]  /*4c70*/  @P2 LDG.E.U8 R185, desc[UR26][R144.64] ;  /* 0x0000001a90b92981 */ /* 0x000f22000c1e1100 */
[----:B------:R-:W-:Y:S02]  /*4c80*/  PRMT R202, RZ, 0x7610, R202 ;  /* 0x00007610ffca7816 */ /* 0x000fe400000000ca */
[----:B------:R-:W-:Y:S02]  /*4c90*/  PRMT R204, RZ, 0x7610, R204 ;  /* 0x00007610ffcc7816 */ /* 0x000fe400000000cc */
[----:B------:R-:W4:Y:S01]  /*4ca0*/  @P2 LDG.E.U8 R183, desc[UR26][R150.64] ;  /* 0x0000001a96b72981 */ /* 0x000f22000c1e1100 */
[----:B------:R-:W-:-:S02]  /*4cb0*/  ISETP.GT.AND P2, PT, R5, 0x1a, PT ;  /* 0x0000001a0500780c */ /* 0x000fc40003f44270 */
[----:B------:R-:W-:Y:S01]  /*4cc0*/  PRMT R206, RZ, 0x7610, R206 ;  /* 0x00007610ffce7816 */ /* 0x000fe200000000ce */
[----:B------:R-:W4:Y:S01]  /*4cd0*/  @P4 LDG.E.U8 R202, desc[UR26][R84.64] ;  /* 0x0000001a54ca4981 */ /* 0x000f22000c1e1100 */
[----:B------:R-:W-:-:S03]  /*4ce0*/  @P3 IMAD.MOV.U32 R128, RZ, RZ, R130 ;  /* 0x000000ffff803224 */ /* 0x000fc600078e0082 */
[----:B------:R-:W4:Y:S01]  /*4cf0*/  @P4 LDG.E.U8 R204, desc[UR26][R88.64] ;  /* 0x0000001a58cc4981 */ /* 0x000f22000c1e1100 */
[----:B------:R-:W-:Y:S01]  /*4d00*/  ISETP.GT.AND P4, PT, R5, 0x1f, PT ;  /* 0x0000001f0500780c */ /* 0x000fe20003f84270 */
[----:B------:R-:W-:Y:S01]  /*4d10*/  @P3 IMAD.MOV.U32 R129, RZ, RZ, R131 ;  /* 0x000000ffff813224 */ /* 0x000fe200078e0083 */
[----:B------:R-:W-:Y:S02]  /*4d20*/  PRMT R192, RZ, 0x7610, R192 ;  /* 0x00007610ffc07816 */ /* 0x000fe400000000c0 */
[----:B------:R-:W-:Y:S02]  /*4d30*/  PRMT R190, RZ, 0x7610, R190 ;  /* 0x00007610ffbe7816 */ /* 0x000fe400000000be */
[----:B------:R-:W-:Y:S01]  /*4d40*/  PRMT R208, RZ, 0x7610, R208 ;  /* 0x00007610ffd07816 */ /* 0x000fe200000000d0 */
[----:B------:R0:W4:Y:S01]  /*4d50*/  @P3 LDG.E.U8 R206, desc[UR26][R128.64] ;  /* 0x0000001a80ce3981 */ /* 0x000122000c1e1100 */
[----:B------:R-:W-:-:S03]  /*4d60*/  PRMT R239, RZ, 0x7610, R239 ;  /* 0x00007610ffef7816 */ /* 0x000fc600000000ef */
[----:B------:R-:W4:Y:S04]  /*4d70*/  @P2 LDG.E.U8 R192, desc[UR26][R50.64] ;  /* 0x0000001a32c02981 */ /* 0x000f28000c1e1100 */
[----:B------:R-:W4:Y:S01]  /*4d80*/  @P2 LDG.E.U8 R190, desc[UR26][R52.64] ;  /* 0x0000001a34be2981 */ /* 0x000f22000c1e1100 */
[----:B0-----:R-:W-:Y:S02]  /*4d90*/  @P3 IMAD.MOV.U32 R128, RZ, RZ, R136 ;  /* 0x000000ffff803224 */ /* 0x001fe400078e0088 */
[----:B------:R-:W-:Y:S01]  /*4da0*/  @P3 IMAD.MOV.U32 R129, RZ, RZ, R137 ;  /* 0x000000ffff813224 */ /* 0x000fe200078e0089 */
[----:B------:R-:W-:-:S04]  /*4db0*/  ISETP.GT.AND P2, PT, R5, 0x1d, PT ;  /* 0x0000001d0500780c */ /* 0x000fc80003f44270 */
[----:B------:R0:W4:Y:S01]  /*4dc0*/  @P3 LDG.E.U8 R208, desc[UR26][R128.64] ;  /* 0x0000001a80d03981 */ /* 0x000122000c1e1100 */
[----:B------:R-:W-:Y:S02]  /*4dd0*/  PRMT R179, RZ, 0x7610, R179 ;  /* 0x00007610ffb37816 */ /* 0x000fe400000000b3 */
[----:B------:R-:W-:Y:S02]  /*4de0*/  PRMT R181, RZ, 0x7610, R181 ;  /* 0x00007610ffb57816 */ /* 0x000fe400000000b5 */
[----:B------:R-:W-:Y:S02]  /*4df0*/  PRMT R235, RZ, 0x7610, R235 ;  /* 0x00007610ffeb7816 */ /* 0x000fe400000000eb */
[----:B------:R-:W-:Y:S01]  /*4e00*/  PRMT R237, RZ, 0x7610, R237 ;  /* 0x00007610ffed7816 */ /* 0x000fe200000000ed */
[----:B------:R-:W4:Y:S01]  /*4e10*/  @P5 LDG.E.U8 R179, desc[UR26][R22.64] ;  /* 0x0000001a16b35981 */ /* 0x000f22000c1e1100 */
[----:B0-----:R-:W-:Y:S02]  /*4e20*/  @P4 IMAD.MOV.U32 R128, RZ, RZ, R146 ;  /* 0x000000ffff804224 */ /* 0x001fe400078e0092 */
[----:B------:R-:W-:Y:S01]  /*4e30*/  @P4 IMAD.MOV.U32 R129, RZ, RZ, R147 ;  /* 0x000000ffff814224 */ /* 0x000fe200078e0093 */
[----:B------:R-:W-:Y:S01]  /*4e40*/  PRMT R241, RZ, 0x7610, R241 ;  /* 0x00007610fff17816 */ /* 0x000fe200000000f1 */
[----:B------:R-:W4:Y:S04]  /*4e50*/  @P5 LDG.E.U8 R181, desc[UR26][R24.64] ;  /* 0x0000001a18b55981 */ /* 0x000f28000c1e1100 */
[----:B------:R0:W4:Y:S04]  /*4e60*/  @P4 LDG.E.U8 R239, desc[UR26][R128.64] ;  /* 0x0000001a80ef4981 */ /* 0x000128000c1e1100 */
[----:B------:R-:W4:Y:S04]  /*4e70*/  @P2 LDG.E.U8 R235, desc[UR26][R102.64] ;  /* 0x0000001a66eb2981 */ /* 0x000f28000c1e1100 */
[----:B------:R-:W4:Y:S01]  /*4e80*/  @P2 LDG.E.U8 R237, desc[UR26][R120.64] ;  /* 0x0000001a78ed2981 */ /* 0x000f22000c1e1100 */
[----:B0-----:R-:W-:-:S02]  /*4e90*/  @P4 IMAD.MOV.U32 R128, RZ, RZ, R152 ;  /* 0x000000ffff804224 */ /* 0x001fc400078e0098 */
[----:B------:R-:W-:-:S05]  /*4ea0*/  @P4 IMAD.MOV.U32 R129, RZ, RZ, R153 ;  /* 0x000000ffff814224 */ /* 0x000fca00078e0099 */
[----:B------:R0:W4:Y:S01]  /*4eb0*/  @P4 LDG.E.U8 R241, desc[UR26][R128.64] ;  /* 0x0000001a80f14981 */ /* 0x000122000c1e1100 */
[----:B------:R-:W-:Y:S01]  /*4ec0*/  BAR.SYNC.DEFER_BLOCKING 0x0 ;  /* 0x0000000000007b1d */ /* 0x000fe20000010000 */
[----:B------:R-:W-:Y:S02]  /*4ed0*/  ISETP.GE.AND P2, PT, R66, R5, PT ;  /* 0x000000054200720c */ /* 0x000fe40003f46270 */
[----:B------:R-:W-:Y:S02]  /*4ee0*/  PRMT R243, RZ, 0x7610, R243 ;  /* 0x00007610fff37816 */ /* 0x000fe400000000f3 */
[----:B------:R-:W-:Y:S02]  /*4ef0*/  PRMT R245, RZ, 0x7610, R245 ;  /* 0x00007610fff57816 */ /* 0x000fe400000000f5 */
[----:B------:R-:W-:Y:S02]  /*4f00*/  PRMT R249, RZ, 0x7610, R249 ;  /* 0x00007610fff97816 */ /* 0x000fe400000000f9 */
[----:B------:R-:W-:-:S02]  /*4f10*/  PRMT R210, RZ, 0x7610, R210 ;  /* 0x00007610ffd27816 */ /* 0x000fc400000000d2 */
[----:B0-----:R-:W-:Y:S02]  /*4f20*/  PRMT R129, RZ, 0x7610, R129 ;  /* 0x00007610ff817816 */ /* 0x001fe40000000081 */
[----:B------:R-:W-:Y:S02]  /*4f30*/  PRMT R247, RZ, 0x7610, R247 ;  /* 0x00007610fff77816 */ /* 0x000fe400000000f7 */
[----:B------:R-:W-:Y:S02]  /*4f40*/  PRMT R251, RZ, 0x7610, R251 ;  /* 0x00007610fffb7816 */ /* 0x000fe400000000fb */
[----:B------:R-:W-:Y:S01]  /*4f50*/  PRMT R128, RZ, 0x7610, R128 ;  /* 0x00007610ff807816 */ /* 0x000fe20000000080 */
[----:B------:R-:W4:Y:S04]  /*4f60*/  @!P2 LDG.E.U8 R243, desc[UR26][R100.64] ;  /* 0x0000001a64f3a981 */ /* 0x000f28000c1e1100 */
[----:B------:R-:W4:Y:S04]  /*4f70*/  @!P2 LDG.E.U8 R245, desc[UR26][R106.64] ;  /* 0x0000001a6af5a981 */ /* 0x000f28000c1e1100 */
[----:B------:R-:W4:Y:S04]  /*4f80*/  @!P2 LDG.E.U8 R249, desc[UR26][R110.64] ;  /* 0x0000001a6ef9a981 */ /* 0x000f28000c1e1100 */
[----:B------:R-:W4:Y:S04]  /*4f90*/  @!P2 LDG.E.U8 R210, desc[UR26][R114.64] ;  /* 0x0000001a72d2a981 */ /* 0x000f28000c1e1100 */
[----:B------:R-:W4:Y:S04]  /*4fa0*/  @!P2 LDG.E.U8 R129, desc[UR26][R104.64] ;  /* 0x0000001a6881a981 */ /* 0x000f28000c1e1100 */
[----:B------:R-:W4:Y:S04]  /*4fb0*/  @!P2 LDG.E.U8 R247, desc[UR26][R108.64] ;  /* 0x0000001a6cf7a981 */ /* 0x000f28000c1e1100 */
[----:B------:R-:W4:Y:S04]  /*4fc0*/  @!P2 LDG.E.U8 R251, desc[UR26][R112.64] ;  /* 0x0000001a70fba981 */ /* 0x000f28000c1e1100 */
[----:B------:R-:W4:Y:S04]  /*4fd0*/  @!P2 LDG.E.U8 R128, desc[UR26][R116.64] ;  /* 0x0000001a7480a981 */ /* 0x000f28000c1e1100 */
[----:B--2---:R0:W-:Y:S04]  /*4fe0*/  STS.U8 [R4+UR11+0x2000], R163 ;  /* 0x002000a304007988 */ /* 0x0041e8000800000b */
[----:B-----5:R0:W-:Y:S01]  /*4ff0*/  STS.U8 [R4+UR11+0x3000], R165 ;  /* 0x003000a504007988 */ /* 0x0201e2000800000b */
[----:B------:R-:W-:-:S03]  /*5000*/  ULEA UR13, UR24, UR11, 0x3 ;  /* 0x0000000b180d7291 */ /* 0x000fc6000f8e18ff */
[----:B---3--:R0:W-:Y:S04]  /*5010*/  STS.U8 [R4+UR11+0x2400], R167 ;  /* 0x002400a704007988 */ /* 0x0081e8000800000b */
[----:B----4-:R0:W-:Y:S04]  /*5020*/  STS.U8 [R4+UR11+0x3400], R169 ;  /* 0x003400a904007988 */ /* 0x0101e8000800000b */
[----:B------:R0:W-:Y:S04]  /*5030*/  STS.U8 [R4+UR11+0x2800], R171 ;  /* 0x002800ab04007988 */ /* 0x0001e8000800000b */
[----:B------:R0:W-:Y:S01]  /*5040*/  STS.U8 [R4+UR11+0x3800], R173 ;  /* 0x003800ad04007988 */ /* 0x0001e2000800000b */
[----:B------:R-:W-:Y:S01]  /*5050*/  UIADD3 UR13, UPT, UPT, UR13, 0x4800, URZ ;  /* 0x000048000d0d7890 */ /* 0x000fe2000fffe0ff */
[----:B------:R-:W-:-:S02]  /*5060*/  UMOV UR4, UR5 ;  /* 0x0000000500047c82 */ /* 0x000fc40008000000 */
        /* <DEDUP_REMOVED lines=66> */
[----:B------:R1:W-:Y:S06]  /*5490*/  MEMBAR.ALL.CTA ;  /* 0x0000000000007992 */ /* 0x0003ec0000008000 */
[----:B-1----:R-:W1:Y:S02]  /*54a0*/  FENCE.VIEW.ASYNC.S ;  /* 0x00000000000073c6 */ /* 0x002e640000000000 */
[----:B-1----:R-:W-:Y:S06]  /*54b0*/  BAR.SYNC.DEFER_BLOCKING 0x0 ;  /* 0x0000000000007b1d */ /* 0x002fec0000010000 */
[----:B------:R-:W-:Y:S05]  /*54c0*/  @P0 BRA `(.L_x_9) ;  /* 0x0000000000380947 */ /* 0x000fea0003800000 */
[----:B------:R-:W-:Y:S01]  /*54d0*/  UIADD3 UR29, UPT, UPT, UR10, 0x20, URZ ;  /* 0x000000200a1d7890 */ /* 0x000fe2000fffe0ff */
[----:B------:R-:W-:Y:S01]  /*54e0*/  UMOV UR18, UR6 ;  /* 0x0000000600127c82 */ /* 0x000fe20008000000 */
[----:B------:R-:W-:Y:S01]  /*54f0*/  UMOV UR19, 0x40004040 ;  /* 0x4000404000137882 */ /* 0x000fe20000000000 */
[----:B------:R-:W-:Y:S01]  /*5500*/  UMOV UR20, 0x0 ;  /* 0x0000000000147882 */ /* 0x000fe20000000000 */
[----:B------:R-:W-:Y:S01]  /*5510*/  UMOV UR21, 0x8088010 ;  /* 0x0808801000157882 */ /* 0x000fe20000000000 */
[----:B------:R-:W-:Y:S01]  /*5520*/  UMOV UR8, UR13 ;  /* 0x0000000d00087c82 */ /* 0x000fe20008000000 */
[----:B------:R-:W-:Y:S01]  /*5530*/  UMOV UR9, URZ ;  /* 0x000000ff00097c82 */ /* 0x000fe20008000000 */
[----:B------:R-:W-:Y:S01]  /*5540*/  UMOV UR30, 0x0 ;  /* 0x00000000001e7882 */ /* 0x000fe20000000000 */
[----:B------:R-:W-:Y:S01]  /*5550*/  UMOV UR31, 0x8088010 ;  /* 0x08088010001f7882 */ /* 0x000fe20000000000 */
[----:B------:R1:W-:Y:S01]  /*5560*/  UTCQMMA gdesc[UR18], gdesc[UR14], tmem[UR10], tmem[UR20], idesc[UR21], UPT ;  /* 0x00ff140e120075ea */ /* 0x0003e2000b80030a */
[----:B------:R-:W-:Y:S01]  /*5570*/  UMOV UR5, UR8 ;  /* 0x0000000800057c82 */ /* 0x000fe20008000000 */
[----:B------:R1:W-:Y:S01]  /*5580*/  UTCQMMA gdesc[UR16], gdesc[UR14], tmem[UR29], tmem[UR30], idesc[UR31], UPT ;  /* 0x00ff1e0e100075ea */ /* 0x0003e2000b80031d */
[----:B------:R1:W-:Y:S01]  /*5590*/  UTCBAR [UR5], URZ ;  /* 0x000000ff050073e9 */ /* 0x0003e200080000ff */
[----:B------:R-:W-:-:S02]  /*55a0*/  NOP ;  /* 0x0000000000007918 */ /* 0x000fc40000000000 */
.L_x_9:
[----:B------:R-:W-:Y:S01]  /*55b0*/  VIADD R161, R161, 0xffffffff ;  /* 0xffffffffa1a17836 */ /* 0x000fe20000000000 */
[----:B------:R-:W-:Y:S01]  /*55c0*/  UIADD3 UR24, UPT, UPT, UR24, 0x1, URZ ;  /* 0x0000000118187890 */ /* 0x000fe2000fffe0ff */
[----:B0-----:R-:W-:Y:S02]  /*55d0*/  IMAD.U32 R129, RZ, RZ, UR4 ;  /* 0x00000004ff817e24 */ /* 0x001fe4000f8e00ff */
[----:B------:R-:W-:Y:S01]  /*55e0*/  VIADD R5, R5, 0xffffffe0 ;  /* 0xffffffe005057836 */ /* 0x000fe20000000000 */
[----:B------:R-:W-:Y:S01]  /*55f0*/  ISETP.NE.U32.AND P2, PT, R161, RZ, PT ;  /* 0x000000ffa100720c */ /* 0x000fe20003f45070 */
[----:B------:R-:W-:-:S04]  /*5600*/  UISETP.GT.AND UP1, UPT, UR24, 0x1, UPT ;  /* 0x000000011800788c */ /* 0x000fc8000bf24270 */
[----:B-1----:R-:W-:Y:S02]  /*5610*/  USEL UR5, URZ, 0x1, !UP1 ;  /* 0x00000001ff057887 */ /* 0x002fe4000c800000 */
[----:B------:R-:W-:Y:S02]  /*5620*/  USEL UR24, UR24, URZ, !UP1 ;  /* 0x000000ff18187287 */ /* 0x000fe4000c800000 */
[----:B------:R-:W-:-:S04]  /*5630*/  ULOP3.LUT UR5, UR4, UR5, URZ, 0x3c, !UPT ;  /* 0x0000000504057292 */ /* 0x000fc8000f8e3cff */
[----:B------:R-:W-:Y:S08]  /*5640*/  @P2 BRA `(.L_x_10) ;  /* 0xffffffe400302947 */ /* 0x000ff0000383ffff */
.L_x_7:
[----:B------:R-:W0:Y:S01]  /*5650*/  LDC R5, c[0x0][0x3b4] ;  /* 0x0000ed00ff057b82 */ /* 0x000e220000000800 */
[----:B------:R-:W1:Y:S01]  /*5660*/  LDCU.128 UR16, c[0x0][0x390] ;  /* 0x00007200ff1077ac */ /* 0x000e620008000c00 */
[----:B------:R-:W-:Y:S01]  /*5670*/  ISETP.GE.AND P2, PT, R67, 0x20, PT ;  /* 0x000000204300780c */ /* 0x000fe20003f46270 */
[C---:B------:R-:W-:Y:S01]  /*5680*/  VIADD R7, R3.reuse, 0x1 ;  /* 0x0000000103077836 */ /* 0x040fe20000000000 */
[----:B------:R-:W2:Y:S01]  /*5690*/  LDCU UR5, c[0x0][0x3b8] ;  /* 0x00007700ff0577ac */ /* 0x000ea20008000800 */
[C---:B------:R-:W-:Y:S02]  /*56a0*/  VIADD R6, R3.reuse, 0x2 ;  /* 0x0000000203067836 */ /* 0x040fe40000000000 */
[C---:B------:R-:W-:Y:S02]  /*56b0*/  VIADD R4, R3.reuse, 0x3 ;  /* 0x0000000303047836 */ /* 0x040fe40000000000 */
[----:B------:R-:W-:Y:S01]  /*56c0*/  VIADD R88, R3, 0x4 ;  /* 0x0000000403587836 */ /* 0x000fe20000000000 */
[----:B-1----:R-:W-:-:S02]  /*56d0*/  ISETP.GE.AND P5, PT, R2, UR18, PT ;  /* 0x0000001202007c0c */ /* 0x002fc4000bfa6270 */
[----:B------:R-:W-:Y:S01]  /*56e0*/  ISETP.GE.AND P3, PT, R7, UR19, PT ;  /* 0x0000001307007c0c */ /* 0x000fe2000bf66270 */
[C---:B--2---:R-:W-:Y:S01]  /*56f0*/  IMAD R74, R3.reuse, UR5, RZ ;  /* 0x00000005034a7c24 */ /* 0x044fe2000f8e02ff */
[----:B------:R-:W-:Y:S01]  /*5700*/  ISETP.GE.AND P6, PT, R6, UR19, PT ;  /* 0x0000001306007c0c */ /* 0x000fe2000bfc6270 */
[----:B0-----:R-:W-:Y:S01]  /*5710*/  IMAD R70, R2, R5, RZ ;  /* 0x0000000502467224 */ /* 0x001fe200078e02ff */
[----:B------:R-:W-:Y:S01]  /*5720*/  ISETP.GE.AND P0, PT, R4, UR19, PT ;  /* 0x0000001304007c0c */ /* 0x000fe2000bf06270 */
[----:B------:R-:W-:Y:S01]  /*5730*/  VIADD R78, R74, UR5 ;  /* 0x000000054a4e7c36 */ /* 0x000fe20008000000 */
[----:B------:R-:W-:Y:S01]  /*5740*/  ISETP.GE.AND P4, PT, R3, UR19, PT ;  /* 0x0000001303007c0c */ /* 0x000fe2000bf86270 */
[----:B------:R-:W-:Y:S01]  /*5750*/  IMAD R68, R5, 0x80, R70 ;  /* 0x0000008005447824 */ /* 0x000fe200078e0246 */
[----:B------:R-:W-:Y:S02]  /*5760*/  ISETP.LT.AND P5, PT, R3, UR19, !P5 ;  /* 0x0000001303007c0c */ /* 0x000fe4000efa1270 */
[----:B------:R-:W-:Y:S01]  /*5770*/  SHF.R.S32.HI R75, RZ, 0x1f, R74 ;  /* 0x0000001fff4b7819 */ /* 0x000fe2000001144a */
[----:B------:R-:W-:Y:S10]  /*5780*/  @!P2 BRA `(.L_x_11) ;  /* 0x000000000010a947 */ /* 0x000ff40003800000 */
[----:B------:R-:W-:-:S06]  /*5790*/  USHF.L.U32 UR4, UR4, 0x1f, URZ ;  /* 0x0000001f04047899 */ /* 0x000fcc00080006ff */
[----:B------:R-:W-:-:S04]  /*57a0*/  IMAD.U32 R4, RZ, RZ, UR4 ;  /* 0x00000004ff047e24 */ /* 0x000fc8000f8e00ff */
[----:B------:R-:W0:Y:S02]  /*57b0*/  SYNCS.PHASECHK.TRANS64.TRYWAIT P2, [UR13], R4 ;  /* 0x00000004ff0075a7 */ /* 0x000e24000804110d */
[----:B0-----:R-:W-:Y:S05]  /*57c0*/  @!P2 BRA `(.L_x_12) ;  /* 0x00000020003ca947 */ /* 0x001fea0003800000 */
.L_x_11:
[----:B------:R-:W-:Y:S01]  /*57d0*/  BAR.SYNC.DEFER_BLOCKING 0x0 ;  /* 0x0000000000007b1d */ /* 0x000fe20000010000 */
[----:B------:R-:W-:Y:S01]  /*57e0*/  IADD3 R71, P2, PT, R70, UR16, RZ ;  /* 0x0000001046477c10 */ /* 0x000fe2000ff5e0ff */
[----:B------:R-:W-:Y:S01]  /*57f0*/  VIADD R82, R78, UR5 ;  /* 0x000000054e527c36 */ /* 0x000fe20008000000 */
[----:B------:R-:W-:Y:S02]  /*5800*/  SHF.R.S32.HI R79, RZ, 0x1f, R78 ;  /* 0x0000001fff4f7819 */ /* 0x000fe4000001144e */
[----:B------:R-:W-:Y:S01]  /*5810*/  LEA.HI.X.SX32 R70, R70, UR17, 0x1, P2 ;  /* 0x0000001146467c11 */ /* 0x000fe200090f0eff */
[----:B------:R-:W-:Y:S01]  /*5820*/  VIADD R86, R82, UR5 ;  /* 0x0000000552567c36 */ /* 0x000fe20008000000 */
[-C--:B------:R-:W-:Y:S02]  /*5830*/  IADD3 R72, P2, PT, R74, R71.reuse, RZ ;  /* 0x000000474a487210 */ /* 0x080fe40007f5e0ff */
[----:B------:R-:W-:Y:S01]  /*5840*/  SHF.R.S32.HI R83, RZ, 0x1f, R82 ;  /* 0x0000001fff537819 */ /* 0x000fe20000011452 */
[----:B------:R-:W-:Y:S01]  /*5850*/  VIADD R90, R86, UR5 ;  /* 0x00000005565a7c36 */ /* 0x000fe20008000000 */
[----:B------:R-:W-:Y:S01]  /*5860*/  SHF.R.S32.HI R87, RZ, 0x1f, R86 ;  /* 0x0000001fff577819 */ /* 0x000fe20000011456 */
[----:B------:R-:W-:Y:S01]  /*5870*/  IMAD.X R73, R75, 0x1, R70, P2 ;  /* 0x000000014b497824 */ /* 0x000fe200010e0646 */
[----:B------:R-:W-:-:S02]  /*5880*/  IADD3 R76, P2, PT, R78, R71, RZ ;  /* 0x000000474e4c7210 */ /* 0x000fc40007f5e0ff */
[----:B------:R-:W-:Y:S02]  /*5890*/  ISETP.LT.AND P4, PT, R0, UR18, !P4 ;  /* 0x0000001200007c0c */ /* 0x000fe4000e781270 */
[----:B------:R-:W-:Y:S01]  /*58a0*/  SHF.R.S32.HI R93, RZ, 0x1f, R90 ;  /* 0x0000001fff5d7819 */ /* 0x000fe2000001145a */
[--C-:B------:R-:W-:Y:S01]  /*58b0*/  IMAD.X R77, R79, 0x1, R70.reuse, P2 ;  /* 0x000000014f4d7824 */ /* 0x100fe200010e0646 */
[-C--:B------:R-:W-:Y:S01]  /*58c0*/  IADD3 R80, P2, PT, R82, R71.reuse, RZ ;  /* 0x0000004752507210 */ /* 0x080fe20007f5e0ff */
[----:B------:R-:W0:Y:S02]  /*58d0*/  @!P1 SYNCS.CCTL.IV [UR11+0x4800] ;  /* 0x00480000ff0099b1 */ /* 0x000e24000800000b */
[----:B0-----:R-:W-:Y:S02]  /*58e0*/  BAR.SYNC.DEFER_BLOCKING 0x0 ;  /* 0x0000000000007b1d */ /* 0x001fe40000010000 */
[----:B------:R-:W-:Y:S01]  /*58f0*/  IMAD.X R81, R83, 0x1, R70, P2 ;  /* 0x0000000153517824 */ /* 0x000fe200010e0646 */
[----:B------:R-:W-:-:S05]  /*5900*/  IADD3 R84, P2, PT, R86, R71, RZ ;  /* 0x0000004756547210 */ /* 0x000fca0007f5e0ff */
[----:B------:R-:W-:Y:S01]  /*5910*/  IMAD.X R85, R87, 0x1, R70, P2 ;  /* 0x0000000157557824 */ /* 0x000fe200010e0646 */
[----:B------:R-:W0:Y:S01]  /*5920*/  LDTM.x64 R4, tmem[UR12] ;  /* 0x0000000c000479ee */ /* 0x000e220008340000 */
[----:B------:R-:W-:Y:S01]  /*5930*/  ISETP.GE.AND P2, PT, R88, UR19, PT ;  /* 0x0000001358007c0c */ /* 0x000fe2000bf46270 */
[----:B------:R-:W1:Y:S01]  /*5940*/  @!P1 SYNCS.CCTL.IV [UR11+0x4808] ;  /* 0x00480800ff0099b1 */ /* 0x000e62000800000b */
[----:B------:R-:W-:Y:S01]  /*5950*/  IADD3 R69, P1, PT, R68, UR16, RZ ;  /* 0x0000001044457c10 */ /* 0x000fe2000ff3e0ff */
[----:B------:R-:W-:-:S03]  /*5960*/  NOP ;  /* 0x0000000000007918 */ /* 0x000fc60000000000 */
[----:B------:R-:W-:Y:S02]  /*5970*/  LEA.HI.X.SX32 R68, R68, UR17, 0x1, P1 ;  /* 0x0000001144447c11 */ /* 0x000fe400088f0eff */
[-C--:B------:R-:W-:Y:S02]  /*5980*/  IADD3 R74, P1, PT, R74, R69.reuse, RZ ;  /* 0x000000454a4a7210 */ /* 0x080fe40007f3e0ff */
[----:B0-----:R-:W-:Y:S01]  /*5990*/  F2FP.SATFINITE.E4M3.F32.PACK_AB_MERGE_C R5, R5, R4, RZ ;  /* 0x000000040505723e */ /* 0x001fe200048070ff */
[----:B------:R-:W-:Y:S01]  /*59a0*/  VIADD R4, R3, 0x5 ;  /* 0x0000000503047836 */ /* 0x000fe20000000000 */
[----:B------:R-:W-:Y:S01]  /*59b0*/  F2FP.SATFINITE.E4M3.F32.PACK_AB_MERGE_C R37, R37, R36, RZ ;  /* 0x000000242525723e */ /* 0x000fe200048070ff */
[--C-:B------:R-:W-:Y:S01]  /*59c0*/  IMAD.X R75, R75, 0x1, R68.reuse, P1 ;  /* 0x000000014b4b7824 */ /* 0x100fe200008e0644 */
[-C--:B------:R-:W-:Y:S01]  /*59d0*/  IADD3 R78, P1, PT, R78, R69.reuse, RZ ;  /* 0x000000454e4e7210 */ /* 0x080fe20007f3e0ff */
[----:B------:R0:W-:Y:S01]  /*59e0*/  @P5 STG.E.U8 desc[UR26][R72.64], R5 ;  /* 0x0000000548005986 */ /* 0x0001e2000c10111a */
[----:B------:R-:W-:Y:S01]  /*59f0*/  PRMT R91, R5, 0x9910, RZ ;  /* 0x00009910055b7816 */ /* 0x000fe200000000ff */
[----:B------:R-:W-:Y:S01]  /*5a00*/  VIADD R36, R3, 0x6 ;  /* 0x0000000603247836 */ /* 0x000fe20000000000 */
[----:B------:R-:W-:Y:S01]  /*5a10*/  ISETP.GE.AND P5, PT, R4, UR19, PT ;  /* 0x0000001304007c0c */ /* 0x000fe2000bfa6270 */
[----:B------:R-:W-:Y:S01]  /*5a20*/  IMAD.X R79, R79, 0x1, R68, P1 ;  /* 0x000000014f4f7824 */ /* 0x000fe200008e0644 */
[----:B------:R-:W-:Y:S01]  /*5a30*/  IADD3 R82, P1, PT, R82, R69, RZ ;  /* 0x0000004552527210 */ /* 0x000fe20007f3e0ff */
[----:B------:R2:W-:Y:S01]  /*5a40*/  @P4 STG.E.U8 desc[UR26][R74.64], R37 ;  /* 0x000000254a004986 */ /* 0x0005e2000c10111a */
[----:B------:R-:W-:-:S02]  /*5a50*/  ISETP.LT.AND P4, PT, R2, UR18, !P6 ;  /* 0x0000001202007c0c */ /* 0x000fc4000f781270 */
[----:B------:R-:W-:Y:S01]  /*5a60*/  PRMT R4, R37, 0x9910, RZ ;  /* 0x0000991025047816 */ /* 0x000fe200000000ff */
[----:B------:R-:W-:Y:S01]  /*5a70*/  IMAD.X R83, R83, 0x1, R68, P1 ;  /* 0x0000000153537824 */ /* 0x000fe200008e0644 */
[----:B------:R-:W-:Y:S02]  /*5a80*/  IADD3 R86, P1, PT, R86, R69, RZ ;  /* 0x0000004556567210 */ /* 0x000fe40007f3e0ff */
[----:B------:R-:W-:Y:S02]  /*5a90*/  SHF.R.S32.HI R91, RZ, 0x8, R91 ;  /* 0x00000008ff5b7819 */ /* 0x000fe4000001145b */
[----:B0-----:R-:W-:Y:S01]  /*5aa0*/  SHF.R.S32.HI R73, RZ, 0x8, R4 ;  /* 0x00000008ff497819 */ /* 0x001fe20000011404 */
[----:B------:R-:W-:Y:S01]  /*5ab0*/  IMAD.X R87, R87, 0x1, R68, P1 ;  /* 0x0000000157577824 */ /* 0x000fe200008e0644 */
[----:B------:R-:W-:Y:S02]  /*5ac0*/  IADD3 R88, P1, PT, R90, R71, RZ ;  /* 0x000000475a587210 */ /* 0x000fe40007f3e0ff */
[----:B------:R-:W-:Y:S01]  /*5ad0*/  F2FP.SATFINITE.E4M3.F32.PACK_AB_MERGE_C R7, R7, R6, RZ ;  /* 0x000000060707723e */ /* 0x000fe200048070ff */
[----:B------:R-:W-:Y:S01]  /*5ae0*/  VIADD R6, R3, 0x7 ;  /* 0x0000000703067836 */ /* 0x000fe20000000000 */
[----:B------:R-:W-:Y:S01]  /*5af0*/  ISETP.LT.AND P6, PT, R0, UR18, !P6 ;  /* 0x0000001200007c0c */ /* 0x000fe2000f7c1270 */
[----:B------:R-:W-:Y:S01]  /*5b00*/  IMAD.X R89, R93, 0x1, R70, P1 ;  /* 0x000000015d597824 */ /* 0x000fe200008e0646 */
[----:B------:R-:W-:-:S02]  /*5b10*/  ISETP.LT.AND P1, PT, R2, UR18, !P3 ;  /* 0x0000001202007c0c */ /* 0x000fc4000df21270 */
[----:B------:R-:W-:Y:S02]  /*5b20*/  ISETP.LT.AND P3, PT, R0, UR18, !P3 ;  /* 0x0000001200007c0c */ /* 0x000fe4000df61270 */
[----:B------:R-:W-:Y:S02]  /*5b30*/  F2FP.SATFINITE.E4M3.F32.PACK_AB_MERGE_C R39, R39, R38, RZ ;  /* 0x000000262727723e */ /* 0x000fe400048070ff */
[----:B--2---:R-:W-:Y:S01]  /*5b40*/  F2FP.SATFINITE.E4M3.F32.PACK_AB_MERGE_C R37, R9, R8, RZ ;  /* 0x000000080925723e */ /* 0x004fe200048070ff */
[----:B------:R-:W-:Y:S01]  /*5b50*/  VIADD R8, R90, UR5 ;  /* 0x000000055a087c36 */ /* 0x000fe20008000000 */
[----:B------:R-:W-:Y:S01]  /*5b60*/  F2FP.SATFINITE.E4M3.F32.PACK_AB_MERGE_C R41, R41, R40, RZ ;  /* 0x000000282929723e */ /* 0x000fe200048070ff */
[----:B------:R-:W-:Y:S01]  /*5b70*/  VIADD R40, R3, 0x9 ;  /* 0x0000000903287836 */ /* 0x000fe20000000000 */
[----:B------:R-:W-:Y:S01]  /*5b80*/  F2FP.SATFINITE.E4M3.F32.PACK_AB_MERGE_C R11, R11, R10, RZ ;  /* 0x0000000a0b0b723e */ /* 0x000fe200048070ff */
[----:B------:R-:W-:Y:S01]  /*5b90*/  VIADD R38, R8, UR5 ;  /* 0x0000000508267c36 */ /* 0x000fe20008000000 */
[----:B------:R-:W-:Y:S01]  /*5ba0*/  SHF.R.S32.HI R9, RZ, 0x1f, R8 ;  /* 0x0000001fff097819 */ /* 0x000fe20000011408 */
[----:B------:R-:W-:Y:S01]  /*5bb0*/  @P1 STG.E.U8 desc[UR26][R76.64], R91 ;  /* 0x0000005b4c001986 */ /* 0x000fe2000c10111a */
[----:B------:R-:W-:-:S02]  /*5bc0*/  ISETP.GE.AND P1, PT, R36, UR19, PT ;  /* 0x0000001324007c0c */ /* 0x000fc4000bf26270 */
[----:B------:R-:W-:Y:S01]  /*5bd0*/  PRMT R36, R7, 0x9910, RZ ;  /* 0x0000991007247816 */ /* 0x000fe200000000ff */
[----:B------:R0:W-:Y:S01]  /*5be0*/  @P3 STG.E.U8 desc[UR26][R78.64], R73 ;  /* 0x000000494e003986 */ /* 0x0001e2000c10111a */
[----:B------:R-:W-:Y:S02]  /*5bf0*/  IADD3 R4, P3, PT, R90, R69, RZ ;  /* 0x000000455a047210 */ /* 0x000fe40007f7e0ff */
[----:B------:R-:W-:Y:S01]  /*5c00*/  PRMT R10, R11, 0x9910, RZ ;  /* 0x000099100b0a7816 */ /* 0x000fe200000000ff */
[----:B------:R2:W-:Y:S01]  /*5c10*/  @P4 STG.E.U8 desc[UR26][R80.64], R7 ;  /* 0x0000000750004986 */ /* 0x0005e2000c10111a */
[----:B------:R-:W-:Y:S01]  /*5c20*/  ISETP.GE.AND P4, PT, R6, UR19, PT ;  /* 0x0000001306007c0c */ /* 0x000fe2000bf86270 */
[----:B------:R-:W-:Y:S01]  /*5c30*/  IMAD.MOV.U32 R6, RZ, RZ, R36 ;  /* 0x000000ffff067224 */ /* 0x000fe200078e0024 */
[----:B------:R-:W-:Y:S01]  /*5c40*/  PRMT R36, R39, 0x9910, RZ ;  /* 0x0000991027247816 */ /* 0x000fe200000000ff */
[----:B------:R-:W-:Y:S01]  /*5c50*/  IMAD.X R5, R93, 0x1, R68, P3 ;  /* 0x000000015d057824 */ /* 0x000fe200018e0644 */
[----:B------:R-:W-:Y:S01]  /*5c60*/  ISETP.LT.AND P3, PT, R2, UR18, !P0 ;  /* 0x0000001202007c0c */ /* 0x000fe2000c761270 */
[----:B------:R3:W-:Y:S01]  /*5c70*/  @P6 STG.E.U8 desc[UR26][R82.64], R39 ;  /* 0x0000002752006986 */ /* 0x0007e2000c10111a */
[----:B------:R-:W-:-:S02]  /*5c80*/  ISETP.LT.AND P0, PT, R0, UR18, !P0 ;  /* 0x0000001200007c0c */ /* 0x000fc4000c701270 */
[----:B0-----:R-:W-:Y:S01]  /*5c90*/  SHF.R.S32.HI R73, RZ, 0x8, R6 ;  /* 0x00000008ff497819 */ /* 0x001fe20000011406 */
[----:B------:R-:W-:Y:S01]  /*5ca0*/  IMAD.MOV.U32 R6, RZ, RZ, R36 ;  /* 0x000000ffff067224 */ /* 0x000fe200078e0024 */
[----:B------:R-:W-:Y:S01]  /*5cb0*/  ISETP.LT.AND P6, PT, R2, UR18, !P2 ;  /* 0x0000001202007c0c */ /* 0x000fe2000d7c1270 */
[----:B--2---:R-:W-:Y:S01]  /*5cc0*/  VIADD R7, R3, 0x8 ;  /* 0x0000000803077836 */ /* 0x004fe20000000000 */
[----:B------:R-:W-:Y:S02]  /*5cd0*/  ISETP.LT.AND P2, PT, R0, UR18, !P2 ;  /* 0x0000001200007c0c */ /* 0x000fe4000d741270 */
[----:B------:R-:W-:Y:S02]  /*5ce0*/  F2FP.SATFINITE.E4M3.F32.PACK_AB_MERGE_C R43, R43, R42, RZ ;  /* 0x0000002a2b2b723e */ /* 0x000fe400048070ff */
[----:B------:R-:W-:Y:S01]  /*5cf0*/  F2FP.SATFINITE.E4M3.F32.PACK_AB_MERGE_C R13, R13, R12, RZ ;  /* 0x0000000c0d0d723e */ /* 0x000fe200048070ff */
[----:B------:R-:W-:Y:S01]  /*5d00*/  @P3 STG.E.U8 desc[UR26][R84.64], R73 ;  /* 0x0000004954003986 */ /* 0x000fe2000c10111a */
[----:B---3--:R-:W-:Y:S01]  /*5d10*/  SHF.R.S32.HI R39, RZ, 0x8, R6 ;  /* 0x00000008ff277819 */ /* 0x008fe20000011406 */
[----:B------:R-:W-:Y:S01]  /*5d20*/  VIADD R12, R3, 0xd ;  /* 0x0000000d030c7836 */ /* 0x000fe20000000000 */
[----:B------:R-:W-:-:S02]  /*5d30*/  ISETP.GE.AND P3, PT, R7, UR19, PT ;  /* 0x0000001307007c0c */ /* 0x000fc4000bf66270 */
[----:B------:R-:W-:Y:S01]  /*5d40*/  F2FP.SATFINITE.E4M3.F32.PACK_AB_MERGE_C R45, R45, R44, RZ ;  /* 0x0000002c2d2d723e */ /* 0x000fe200048070ff */
[----:B------:R0:W-:Y:S01]  /*5d50*/  @P0 STG.E.U8 desc[UR26][R86.64], R39 ;  /* 0x0000002756000986 */ /* 0x0001e2000c10111a */
[----:B------:R-:W-:Y:S02]  /*5d60*/  IADD3 R6, P0, PT, R8, R71, RZ ;  /* 0x0000004708067210 */ /* 0x000fe40007f1e0ff */
[----:B------:R-:W-:Y:S01]  /*5d70*/  F2FP.SATFINITE.E4M3.F32.PACK_AB_MERGE_C R15, R15, R14, RZ ;  /* 0x0000000e0f0f723e */ /* 0x000fe200048070ff */
[----:B------:R-:W-:Y:S01]  /*5d80*/  @P6 STG.E.U8 desc[UR26][R88.64], R37 ;  /* 0x0000002558006986 */ /* 0x000fe2000c10111a */
[C---:B------:R-:W-:Y:S01]  /*5d90*/  ISETP.LT.AND P6, PT, R2.reuse, UR18, !P1 ;  /* 0x0000001202007c0c */ /* 0x040fe2000cfc1270 */
[----:B------:R-:W-:Y:S01]  /*5da0*/  IMAD.X R7, R9, 0x1, R70, P0 ;  /* 0x0000000109077824 */ /* 0x000fe200000e0646 */
[----:B------:R-:W-:Y:S01]  /*5db0*/  ISETP.LT.AND P0, PT, R2, UR18, !P5 ;  /* 0x0000001202007c0c */ /* 0x000fe2000ef01270 */
[----:B------:R2:W-:Y:S01]  /*5dc0*/  @P2 STG.E.U8 desc[UR26][R4.64], R41 ;  /* 0x0000002904002986 */ /* 0x0005e2000c10111a */
[----:B------:R-:W-:-:S02]  /*5dd0*/  IADD3 R8, P2, PT, R8, R69, RZ ;  /* 0x0000004508087210 */ /* 0x000fc40007f5e0ff */
[----:B------:R-:W-:Y:S02]  /*5de0*/  ISETP.LT.AND P5, PT, R0, UR18, !P5 ;  /* 0x0000001200007c0c */ /* 0x000fe4000efa1270 */
[----:B0-----:R-:W-:Y:S01]  /*5df0*/  PRMT R39, R37, 0x9910, RZ ;  /* 0x0000991025277816 */ /* 0x001fe200000000ff */
[----:B------:R-:W-:Y:S01]  /*5e00*/  IMAD.X R9, R9, 0x1, R68, P2 ;  /* 0x0000000109097824 */ /* 0x000fe200010e0644 */
[----:B------:R-:W-:Y:S02]  /*5e10*/  SHF.R.S32.HI R73, RZ, 0x1f, R38 ;  /* 0x0000001fff497819 */ /* 0x000fe40000011426 */
[----:B------:R-:W-:Y:S02]  /*5e20*/  IADD3 R36, P2, PT, R38, R71, RZ ;  /* 0x0000004726247210 */ /* 0x000fe40007f5e0ff */
[----:B------:R-:W-:Y:S01]  /*5e30*/  SHF.R.S32.HI R39, RZ, 0x8, R39 ;  /* 0x00000008ff277819 */ /* 0x000fe20000011427 */
[----:B--2---:R-:W-:Y:S01]  /*5e40*/  VIADD R4, R3, 0xa ;  /* 0x0000000a03047836 */ /* 0x004fe20000000000 */
[----:B------:R-:W-:Y:S01]  /*5e50*/  PRMT R41, R41, 0x9910, RZ ;  /* 0x0000991029297816 */ /* 0x000fe200000000ff */
[----:B------:R-:W-:Y:S01]  /*5e60*/  IMAD.X R37, R73, 0x1, R70, P2 ;  /* 0x0000000149257824 */ /* 0x000fe200010e0646 */
[----:B------:R-:W-:Y:S01]  /*5e70*/  ISETP.LT.AND P1, PT, R0, UR18, !P1 ;  /* 0x0000001200007c0c */ /* 0x000fe2000cf21270 */
[----:B------:R0:W-:Y:S01]  /*5e80*/  @P0 STG.E.U8 desc[UR26][R6.64], R39 ;  /* 0x0000002706000986 */ /* 0x0001e2000c10111a */
[----:B------:R-:W-:-:S02]  /*5e90*/  SHF.R.S32.HI R41, RZ, 0x8, R41 ;  /* 0x00000008ff297819 */ /* 0x000fc40000011429 */
[----:B------:R-:W-:Y:S02]  /*5ea0*/  ISETP.GE.AND P0, PT, R4, UR19, PT ;  /* 0x0000001304007c0c */ /* 0x000fe4000bf06270 */
[----:B------:R-:W-:Y:S01]  /*5eb0*/  ISETP.GE.AND P2, PT, R40, UR19, PT ;  /* 0x0000001328007c0c */ /* 0x000fe2000bf46270 */
[----:B------:R-:W-:Y:S01]  /*5ec0*/  @P5 STG.E.U8 desc[UR26][R8.64], R41 ;  /* 0x0000002908005986 */ /* 0x000fe2000c10111a */
[----:B------:R-:W-:Y:S01]  /*5ed0*/  ISETP.LT.AND P5, PT, R2, UR18, !P4 ;  /* 0x0000001202007c0c */ /* 0x000fe2000e7a1270 */
[----:B------:R-:W-:Y:S01]  /*5ee0*/  VIADD R40, R3, 0xb ;  /* 0x0000000b03287836 */ /* 0x000fe20000000000 */
[----:B------:R-:W-:Y:S01]  /*5ef0*/  ISETP.LT.AND P4, PT, R0, UR18, !P4 ;  /* 0x0000001200007c0c */ /* 0x000fe2000e781270 */
[----:B------:R2:W-:Y:S01]  /*5f00*/  @P6 STG.E.U8 desc[UR26][R36.64], R11 ;  /* 0x0000000b24006986 */ /* 0x0005e2000c10111a */
[C---:B------:R-:W-:Y:S01]  /*5f10*/  IADD3 R4, P6, PT, R38.reuse, R69, RZ ;  /* 0x0000004526047210 */ /* 0x040fe20007fde0ff */
[----:B------:R-:W-:Y:S01]  /*5f20*/  VIADD R38, R38, UR5 ;  /* 0x0000000526267c36 */ /* 0x000fe20008000000 */
[----:B------:R-:W-:-:S02]  /*5f30*/  F2FP.SATFINITE.E4M3.F32.PACK_AB_MERGE_C R47, R47, R46, RZ ;  /* 0x0000002e2f2f723e */ /* 0x000fc400048070ff */
[----:B------:R-:W-:Y:S01]  /*5f40*/  F2FP.SATFINITE.E4M3.F32.PACK_AB_MERGE_C R17, R17, R16, RZ ;  /* 0x000000101111723e */ /* 0x000fe200048070ff */
[----:B------:R-:W-:Y:S01]  /*5f50*/  IMAD.X R5, R73, 0x1, R68, P6 ;  /* 0x0000000149057824 */ /* 0x000fe200030e0644 */
[----:B0-----:R-:W-:Y:S01]  /*5f60*/  SHF.R.S32.HI R39, RZ, 0x1f, R38 ;  /* 0x0000001fff277819 */ /* 0x001fe20000011426 */
[----:B------:R-:W-:Y:S01]  /*5f70*/  VIADD R16, R3, 0x1e ;  /* 0x0000001e03107836 */ /* 0x000fe20000000000 */
[C---:B------:R-:W-:Y:S02]  /*5f80*/  IADD3 R6, P6, PT, R38.reuse, R71, RZ ;  /* 0x0000004726067210 */ /* 0x040fe40007fde0ff */
[----:B------:R0:W-:Y:S01]  /*5f90*/  @P1 STG.E.U8 desc[UR26][R4.64], R43 ;  /* 0x0000002b04001986 */ /* 0x0001e2000c10111a */
[----:B--2---:R-:W-:Y:S01]  /*5fa0*/  SHF.R.S32.HI R11, RZ, 0x8, R10 ;  /* 0x00000008ff0b7819 */ /* 0x004fe2000001140a */
[C---:B------:R-:W-:Y:S01]  /*5fb0*/  VIADD R10, R38.reuse, UR5 ;  /* 0x00000005260a7c36 */ /* 0x040fe20008000000 */
[----:B------:R-:W-:Y:S01]  /*5fc0*/  PRMT R37, R43, 0x9910, RZ ;  /* 0x000099102b257816 */ /* 0x000fe200000000ff */
[----:B------:R-:W-:Y:S01]  /*5fd0*/  IMAD.X R7, R39, 0x1, R70, P6 ;  /* 0x0000000127077824 */ /* 0x000fe200030e0646 */
[----:B------:R-:W-:-:S02]  /*5fe0*/  IADD3 R8, P6, PT, R38, R69, RZ ;  /* 0x0000004526087210 */ /* 0x000fc40007fde0ff */
[----:B------:R-:W-:Y:S02]  /*5ff0*/  SHF.R.S32.HI R41, RZ, 0x1f, R10 ;  /* 0x0000001fff297819 */ /* 0x000fe4000001140a */
[----:B------:R2:W-:Y:S01]  /*6000*/  @P5 STG.E.U8 desc[UR26][R6.64], R11 ;  /* 0x0000000b06005986 */ /* 0x0005e2000c10111a */
[----:B------:R-:W-:Y:S01]  /*6010*/  ISETP.LT.AND P5, PT, R2, UR18, !P3 ;  /* 0x0000001202007c0c */ /* 0x000fe2000dfa1270 */
[----:B------:R-:W-:Y:S01]  /*6020*/  IMAD.X R9, R39, 0x1, R68, P6 ;  /* 0x0000000127097824 */ /* 0x000fe200030e0644 */
[----:B0-----:R-:W-:Y:S02]  /*6030*/  IADD3 R4, P6, PT, R10, R71, RZ ;  /* 0x000000470a047210 */ /* 0x001fe40007fde0ff */
[----:B------:R-:W-:Y:S02]  /*6040*/  SHF.R.S32.HI R37, RZ, 0x8, R37 ;  /* 0x00000008ff257819 */ /* 0x000fe40000011425 */
[----:B------:R-:W-:Y:S01]  /*6050*/  ISETP.LT.AND P3, PT, R0, UR18, !P3 ;  /* 0x0000001200007c0c */ /* 0x000fe2000df61270 */
[----:B------:R-:W-:Y:S01]  /*6060*/  IMAD.X R5, R41, 0x1, R70, P6 ;  /* 0x0000000129057824 */ /* 0x000fe200030e0646 */
[----:B------:R-:W-:Y:S01]  /*6070*/  ISETP.GE.AND P1, PT, R40, UR19, PT ;  /* 0x0000001328007c0c */ /* 0x000fe2000bf26270 */
[----:B------:R0:W-:Y:S01]  /*6080*/  @P4 STG.E.U8 desc[UR26][R8.64], R37 ;  /* 0x0000002508004986 */ /* 0x0001e2000c10111a */
[----:B------:R-:W-:Y:S01]  /*6090*/  F2FP.SATFINITE.E4M3.F32.PACK_AB_MERGE_C R49, R49, R48, RZ ;  /* 0x000000303131723e */ /* 0x000fe200048070ff */
[----:B--2---:R-:W-:Y:S01]  /*60a0*/  VIADD R6, R3, 0xc ;  /* 0x0000000c03067836 */ /* 0x004fe20000000000 */
[----:B------:R-:W-:Y:S01]  /*60b0*/  PRMT R11, R13, 0x9910, RZ ;  /* 0x000099100d0b7816 */ /* 0x000fe200000000ff */
[----:B------:R2:W-:Y:S01]  /*60c0*/  @P5 STG.E.U8 desc[UR26][R4.64], R13 ;  /* 0x0000000d04005986 */ /* 0x0005e2000c10111a */
[----:B------:R-:W-:-:S02]  /*60d0*/  ISETP.LT.AND P5, PT, R2, UR18, !P2 ;  /* 0x0000001202007c0c */ /* 0x000fc4000d7a1270 */
[----:B------:R-:W-:Y:S02]  /*60e0*/  ISETP.GE.AND P4, PT, R6, UR19, PT ;  /* 0x0000001306007c0c */ /* 0x000fe4000bf86270 */
[C---:B------:R-:W-:Y:S01]  /*60f0*/  IADD3 R6, P6, PT, R10.reuse, R69, RZ ;  /* 0x000000450a067210 */ /* 0x040fe20007fde0ff */
[----:B------:R-:W-:Y:S01]  /*6100*/  VIADD R10, R10, UR5 ;  /* 0x000000050a0a7c36 */ /* 0x000fe20008000000 */
[----:B------:R-:W-:Y:S02]  /*6110*/  SHF.R.S32.HI R11, RZ, 0x8, R11 ;  /* 0x00000008ff0b7819 */ /* 0x000fe4000001140b */
[----:B------:R-:W-:Y:S01]  /*6120*/  ISETP.LT.AND P2, PT, R0, UR18, !P2 ;  /* 0x0000001200007c0c */ /* 0x000fe2000d741270 */
[----:B------:R-:W-:Y:S01]  /*6130*/  IMAD.X R7, R41, 0x1, R68, P6 ;  /* 0x0000000129077824 */ /* 0x000fe200030e0644 */
[----:B0-----:R-:W-:Y:S02]  /*6140*/  SHF.R.S32.HI R37, RZ, 0x1f, R10 ;  /* 0x0000001fff257819 */ /* 0x001fe4000001140a */
[----:B------:R-:W-:-:S02]  /*6150*/  IADD3 R8, P6, PT, R10, R71, RZ ;  /* 0x000000470a087210 */ /* 0x000fc40007fde0ff */
[----:B------:R0:W-:Y:S01]  /*6160*/  @P3 STG.E.U8 desc[UR26][R6.64], R45 ;  /* 0x0000002d06003986 */ /* 0x0001e2000c10111a */
[----:B--2---:R-:W-:Y:S02]  /*6170*/  PRMT R13, R45, 0x9910, RZ ;  /* 0x000099102d0d7816 */ /* 0x004fe400000000ff */
[C---:B------:R-:W-:Y:S01]  /*6180*/  IMAD.X R9, R37.reuse, 0x1, R70, P6 ;  /* 0x0000000125097824 */ /* 0x040fe200030e0646 */
[C---:B------:R-:W-:Y:S01]  /*6190*/  IADD3 R4, P6, PT, R10.reuse, R69, RZ ;  /* 0x000000450a047210 */ /* 0x040fe20007fde0ff */
[----:B------:R-:W-:Y:S01]  /*61a0*/  VIADD R10, R10, UR5 ;  /* 0x000000050a0a7c36 */ /* 0x000fe20008000000 */
[----:B------:R-:W-:Y:S02]  /*61b0*/  SHF.R.S32.HI R13, RZ, 0x8, R13 ;  /* 0x00000008ff0d7819 */ /* 0x000fe4000001140d */
[----:B------:R2:W-:Y:S01]  /*61c0*/  @P5 STG.E.U8 desc[UR26][R8.64], R11 ;  /* 0x0000000b08005986 */ /* 0x0005e2000c10111a */
[----:B------:R-:W-:Y:S01]  /*61d0*/  ISETP.LT.AND P5, PT, R2, UR18, !P0 ;  /* 0x0000001202007c0c */ /* 0x000fe2000c7a1270 */
[----:B------:R-:W-:Y:S01]  /*61e0*/  IMAD.X R5, R37, 0x1, R68, P6 ;  /* 0x0000000125057824 */ /* 0x000fe200030e0644 */
[----:B------:R-:W-:-:S02]  /*61f0*/  SHF.R.S32.HI R37, RZ, 0x1f, R10 ;  /* 0x0000001fff257819 */ /* 0x000fc4000001140a */
[----:B0-----:R-:W-:Y:S02]  /*6200*/  IADD3 R6, P6, PT, R10, R71, RZ ;  /* 0x000000470a067210 */ /* 0x001fe40007fde0ff */
[----:B------:R0:W-:Y:S01]  /*6210*/  @P2 STG.E.U8 desc[UR26][R4.64], R13 ;  /* 0x0000000d04002986 */ /* 0x0001e2000c10111a */
[----:B------:R-:W-:Y:S02]  /*6220*/  ISETP.LT.AND P0, PT, R0, UR18, !P0 ;  /* 0x0000001200007c0c */ /* 0x000fe4000c701270 */
[----:B------:R-:W-:Y:S01]  /*6230*/  IMAD.X R7, R37, 0x1, R70, P6 ;  /* 0x0000000125077824 */ /* 0x000fe200030e0646 */
[----:B------:R-:W-:Y:S01]  /*6240*/  ISETP.GE.AND P3, PT, R12, UR19, PT ;  /* 0x000000130c007c0c */ /* 0x000fe2000bf66270 */
[----:B------:R-:W-:Y:S01]  /*6250*/  VIADD R12, R3, 0xe ;  /* 0x0000000e030c7836 */ /* 0x000fe20000000000 */
[C---:B--2---:R-:W-:Y:S01]  /*6260*/  IADD3 R8, P6, PT, R10.reuse, R69, RZ ;  /* 0x000000450a087210 */ /* 0x044fe20007fde0ff */
[----:B------:R-:W-:Y:S01]  /*6270*/  VIADD R10, R10, UR5 ;  /* 0x000000050a0a7c36 */ /* 0x000fe20008000000 */
[----:B------:R2:W-:Y:S01]  /*6280*/  @P5 STG.E.U8 desc[UR26][R6.64], R15 ;  /* 0x0000000f06005986 */ /* 0x0005e2000c10111a */
[----:B------:R-:W-:-:S02]  /*6290*/  ISETP.LT.AND P5, PT, R2, UR18, !P1 ;  /* 0x0000001202007c0c */ /* 0x000fc4000cfa1270 */
[----:B------:R-:W-:Y:S01]  /*62a0*/  IMAD.X R9, R37, 0x1, R68, P6 ;  /* 0x0000000125097824 */ /* 0x000fe200030e0644 */
[----:B------:R-:W-:Y:S02]  /*62b0*/  SHF.R.S32.HI R37, RZ, 0x1f, R10 ;  /* 0x0000001fff257819 */ /* 0x000fe4000001140a */
[----:B0-----:R-:W-:Y:S02]  /*62c0*/  IADD3 R4, P6, PT, R10, R71, RZ ;  /* 0x000000470a047210 */ /* 0x001fe40007fde0ff */
[----:B------:R-:W-:Y:S01]  /*62d0*/  PRMT R11, R15, 0x9910, RZ ;  /* 0x000099100f0b7816 */ /* 0x000fe200000000ff */
[----:B------:R0:W-:Y:S01]  /*62e0*/  @P0 STG.E.U8 desc[UR26][R8.64], R47 ;  /* 0x0000002f08000986 */ /* 0x0001e2000c10111a */
[----:B------:R-:W-:Y:S01]  /*62f0*/  ISETP.LT.AND P1, PT, R0, UR18, !P1 ;  /* 0x0000001200007c0c */ /* 0x000fe2000cf21270 */
[----:B------:R-:W-:Y:S01]  /*6300*/  IMAD.X R5, R37, 0x1, R70, P6 ;  /* 0x0000000125057824 */ /* 0x000fe200030e0646 */
[----:B------:R-:W-:Y:S02]  /*6310*/  SHF.R.S32.HI R11, RZ, 0x8, R11 ;  /* 0x00000008ff0b7819 */ /* 0x000fe4000001140b */
[C---:B--2---:R-:W-:Y:S01]  /*6320*/  IADD3 R6, P6, PT, R10.reuse, R69, RZ ;  /* 0x000000450a067210 */ /* 0x044fe20007fde0ff */
[----:B------:R-:W-:Y:S01]  /*6330*/  VIADD R10, R10, UR5 ;  /* 0x000000050a0a7c36 */ /* 0x000fe20008000000 */
[----:B------:R-:W-:Y:S01]  /*6340*/  PRMT R13, R47, 0x9910, RZ ;  /* 0x000099102f0d7816 */ /* 0x000fe200000000ff */
[----:B------:R2:W-:Y:S01]  /*6350*/  @P5 STG.E.U8 desc[UR26][R4.64], R11 ;  /* 0x0000000b04005986 */ /* 0x0005e2000c10111a */
[----:B------:R-:W-:Y:S01]  /*6360*/  ISETP.LT.AND P5, PT, R2, UR18, !P4 ;  /* 0x0000001202007c0c */ /* 0x000fe2000e7a1270 */
[----:B------:R-:W-:Y:S01]  /*6370*/  IMAD.X R7, R37, 0x1, R68, P6 ;  /* 0x0000000125077824 */ /* 0x000fe200030e0644 */
[----:B------:R-:W-:-:S02]  /*6380*/  SHF.R.S32.HI R15, RZ, 0x1f, R10 ;  /* 0x0000001fff0f7819 */ /* 0x000fc4000001140a */
[----:B0-----:R-:W-:Y:S02]  /*6390*/  IADD3 R8, P6, PT, R10, R71, RZ ;  /* 0x000000470a087210 */ /* 0x001fe40007fde0ff */
[----:B------:R-:W-:Y:S02]  /*63a0*/  SHF.R.S32.HI R13, RZ, 0x8, R13 ;  /* 0x00000008ff0d7819 */ /* 0x000fe4000001140d */
[----:B------:R-:W-:Y:S01]  /*63b0*/  ISETP.LT.AND P4, PT, R0, UR18, !P4 ;  /* 0x0000001200007c0c */ /* 0x000fe2000e781270 */
[----:B------:R-:W-:Y:S01]  /*63c0*/  IMAD.X R9, R15, 0x1, R70, P6 ;  /* 0x000000010f097824 */ /* 0x000fe200030e0646 */
[----:B------:R-:W-:Y:S01]  /*63d0*/  ISETP.GE.AND P2, PT, R12, UR19, PT ;  /* 0x000000130c007c0c */ /* 0x000fe2000bf46270 */
[----:B------:R0:W-:Y:S01]  /*63e0*/  @P1 STG.E.U8 desc[UR26][R6.64], R13 ;  /* 0x0000000d06001986 */ /* 0x0001e2000c10111a */
[C---:B--2---:R-:W-:Y:S01]  /*63f0*/  IADD3 R4, P6, PT, R10.reuse, R69, RZ ;  /* 0x000000450a047210 */ /* 0x044fe20007fde0ff */
[----:B------:R-:W-:Y:S01]  /*6400*/  VIADD R10, R10, UR5 ;  /* 0x000000050a0a7c36 */ /* 0x000fe20008000000 */
[----:B------:R-:W-:Y:S01]  /*6410*/  PRMT R11, R17, 0x9910, RZ ;  /* 0x00009910110b7816 */ /* 0x000fe200000000ff */
[----:B------:R2:W-:Y:S01]  /*6420*/  @P5 STG.E.U8 desc[UR26][R8.64], R17 ;  /* 0x0000001108005986 */ /* 0x0005e2000c10111a */
[----:B------:R-:W-:Y:S01]  /*6430*/  ISETP.LT.AND P5, PT, R2, UR18, !P3 ;  /* 0x0000001202007c0c */ /* 0x000fe2000dfa1270 */
[----:B------:R-:W-:Y:S01]  /*6440*/  IMAD.X R5, R15, 0x1, R68, P6 ;  /* 0x000000010f057824 */ /* 0x000fe200030e0644 */
[----:B------:R-:W-:Y:S01]  /*6450*/  SHF.R.S32.HI R15, RZ, 0x1f, R10 ;  /* 0x0000001fff0f7819 */ /* 0x000fe2000001140a */
[----:B------:R-:W-:Y:S01]  /*6460*/  VIADD R12, R3, 0xf ;  /* 0x0000000f030c7836 */ /* 0x000fe20000000000 */
[----:B------:R-:W-:-:S02]  /*6470*/  SHF.R.S32.HI R11, RZ, 0x8, R11 ;  /* 0x00000008ff0b7819 */ /* 0x000fc4000001140b */
[----:B------:R3:W-:Y:S01]  /*6480*/  @P4 STG.E.U8 desc[UR26][R4.64], R49 ;  /* 0x0000003104004986 */ /* 0x0007e2000c10111a */
[----:B0-----:R-:W-:Y:S02]  /*6490*/  IADD3 R6, P6, PT, R10, R71, RZ ;  /* 0x000000470a067210 */ /* 0x001fe40007fde0ff */
[----:B------:R-:W-:Y:S02]  /*64a0*/  ISETP.LT.AND P3, PT, R0, UR18, !P3 ;  /* 0x0000001200007c0c */ /* 0x000fe4000df61270 */
[----:B------:R-:W-:Y:S01]  /*64b0*/  PRMT R13, R49, 0x9910, RZ ;  /* 0x00009910310d7816 */ /* 0x000fe200000000ff */
[C---:B------:R-:W-:Y:S01]  /*64c0*/  IMAD.X R7, R15.reuse, 0x1, R70, P6 ;  /* 0x000000010f077824 */ /* 0x040fe200030e0646 */
[C---:B--2---:R-:W-:Y:S01]  /*64d0*/  IADD3 R8, P6, PT, R10.reuse, R69, RZ ;  /* 0x000000450a087210 */ /* 0x044fe20007fde0ff */
[----:B------:R-:W-:Y:S01]  /*64e0*/  VIADD R10, R10, UR5 ;  /* 0x000000050a0a7c36 */ /* 0x000fe20008000000 */
[----:B------:R-:W-:Y:S02]  /*64f0*/  SHF.R.S32.HI R13, RZ, 0x8, R13 ;  /* 0x00000008ff0d7819 */ /* 0x000fe4000001140d */
[----:B------:R0:W-:Y:S01]  /*6500*/  @P5 STG.E.U8 desc[UR26][R6.64], R11 ;  /* 0x0000000b06005986 */ /* 0x0001e2000c10111a */
[----:B------:R-:W-:Y:S01]  /*6510*/  ISETP.LT.AND P5, PT, R2, UR18, !P2 ;  /* 0x0000001202007c0c */ /* 0x000fe2000d7a1270 */
[----:B------:R-:W-:Y:S01]  /*6520*/  IMAD.X R9, R15, 0x1, R68, P6 ;  /* 0x000000010f097824 */ /* 0x000fe200030e0644 */
[----:B------:R-:W-:-:S02]  /*6530*/  SHF.R.S32.HI R15, RZ, 0x1f, R10 ;  /* 0x0000001fff0f7819 */ /* 0x000fc4000001140a */
[----:B---3--:R-:W-:Y:S02]  /*6540*/  IADD3 R4, P6, PT, R10, R71, RZ ;  /* 0x000000470a047210 */ /* 0x008fe40007fde0ff */
[----:B------:R-:W-:Y:S01]  /*6550*/  F2FP.SATFINITE.E4M3.F32.PACK_AB_MERGE_C R19, R19, R18, RZ ;  /* 0x000000121313723e */ /* 0x000fe200048070ff */
[----:B------:R2:W-:Y:S01]  /*6560*/  @P3 STG.E.U8 desc[UR26][R8.64], R13 ;  /* 0x0000000d08003986 */ /* 0x0005e2000c10111a */
[----:B------:R-:W-:Y:S01]  /*6570*/  ISETP.GE.AND P0, PT, R12, UR19, PT ;  /* 0x000000130c007c0c */ /* 0x000fe2000bf06270 */
[----:B------:R-:W-:Y:S01]  /*6580*/  IMAD.X R5, R15, 0x1, R70, P6 ;  /* 0x000000010f057824 */ /* 0x000fe200030e0646 */
[----:B------:R-:W-:Y:S01]  /*6590*/  ISETP.LT.AND P2, PT, R0, UR18, !P2 ;  /* 0x0000001200007c0c */ /* 0x000fe2000d741270 */
[----:B------:R-:W-:Y:S01]  /*65a0*/  VIADD R12, R3, 0x10 ;  /* 0x00000010030c7836 */ /* 0x000fe20000000000 */
[C---:B0-----:R-:W-:Y:S01]  /*65b0*/  IADD3 R6, P6, PT, R10.reuse, R69, RZ ;  /* 0x000000450a067210 */ /* 0x041fe20007fde0ff */
[----:B------:R-:W-:Y:S01]  /*65c0*/  VIADD R10, R10, UR5 ;  /* 0x000000050a0a7c36 */ /* 0x000fe20008000000 */
[----:B------:R0:W-:Y:S01]  /*65d0*/  @P5 STG.E.U8 desc[UR26][R4.64], R19 ;  /* 0x0000001304005986 */ /* 0x0001e2000c10111a */
[----:B------:R-:W-:-:S02]  /*65e0*/  ISETP.LT.AND P5, PT, R2, UR18, !P0 ;  /* 0x0000001202007c0c */ /* 0x000fc4000c7a1270 */
[----:B------:R-:W-:Y:S01]  /*65f0*/  IMAD.X R7, R15, 0x1, R68, P6 ;  /* 0x000000010f077824 */ /* 0x000fe200030e0644 */
[----:B------:R-:W-:Y:S02]  /*6600*/  SHF.R.S32.HI R15, RZ, 0x1f, R10 ;  /* 0x0000001fff0f7819 */ /* 0x000fe4000001140a */
[----:B--2---:R-:W-:Y:S02]  /*6610*/  IADD3 R8, P6, PT, R10, R71, RZ ;  /* 0x000000470a087210 */ /* 0x004fe40007fde0ff */
[----:B------:R-:W-:Y:S02]  /*6620*/  PRMT R11, R19, 0x9910, RZ ;  /* 0x00009910130b7816 */ /* 0x000fe400000000ff */
[----:B------:R-:W-:Y:S01]  /*6630*/  F2FP.SATFINITE.E4M3.F32.PACK_AB_MERGE_C R51, R51, R50, RZ ;  /* 0x000000323333723e */ /* 0x000fe200048070ff */
[C---:B------:R-:W-:Y:S01]  /*6640*/  IMAD.X R9, R15.reuse, 0x1, R70, P6 ;  /* 0x000000010f097824 */ /* 0x040fe200030e0646 */
[----:B------:R-:W-:Y:S02]  /*6650*/  SHF.R.S32.HI R11, RZ, 0x8, R11 ;  /* 0x00000008ff0b7819 */ /* 0x000fe4000001140b */
[----:B------:R-:W-:Y:S01]  /*6660*/  ISETP.GE.AND P1, PT, R12, UR19, PT ;  /* 0x000000130c007c0c */ /* 0x000fe2000bf26270 */
[----:B------:R2:W-:Y:S01]  /*6670*/  @P2 STG.E.U8 desc[UR26][R6.64], R51 ;  /* 0x0000003306002986 */ /* 0x0005e2000c10111a */
[C---:B0-----:R-:W-:Y:S01]  /*6680*/  IADD3 R4, P6, PT, R10.reuse, R69, RZ ;  /* 0x000000450a047210 */ /* 0x041fe20007fde0ff */
[----:B------:R-:W-:Y:S01]  /*6690*/  VIADD R10, R10, UR5 ;  /* 0x000000050a0a7c36 */ /* 0x000fe20008000000 */
[----:B------:R-:W-:Y:S01]  /*66a0*/  ISETP.LT.AND P0, PT, R0, UR18, !P0 ;  /* 0x0000001200007c0c */ /* 0x000fe2000c701270 */
[----:B------:R0:W-:Y:S01]  /*66b0*/  @P5 STG.E.U8 desc[UR26][R8.64], R11 ;  /* 0x0000000b08005986 */ /* 0x0001e2000c10111a */
[----:B------:R-:W-:Y:S01]  /*66c0*/  ISETP.LT.AND P5, PT, R2, UR18, !P1 ;  /* 0x0000001202007c0c */ /* 0x000fe2000cfa1270 */
[----:B------:R-:W-:Y:S01]  /*66d0*/  IMAD.X R5, R15, 0x1, R68, P6 ;  /* 0x000000010f057824 */ /* 0x000fe200030e0644 */
[----:B------:R-:W-:Y:S01]  /*66e0*/  PRMT R13, R51, 0x9910, RZ ;  /* 0x00009910330d7816 */ /* 0x000fe200000000ff */
[----:B------:R-:W-:Y:S01]  /*66f0*/  VIADD R12, R3, 0x11 ;  /* 0x00000011030c7836 */ /* 0x000fe20000000000 */
[----:B------:R-:W-:-:S02]  /*6700*/  SHF.R.S32.HI R15, RZ, 0x1f, R10 ;  /* 0x0000001fff0f7819 */ /* 0x000fc4000001140a */
[----:B------:R-:W-:Y:S02]  /*6710*/  SHF.R.S32.HI R13, RZ, 0x8, R13 ;  /* 0x00000008ff0d7819 */ /* 0x000fe4000001140d */
[----:B--2---:R-:W-:Y:S02]  /*6720*/  IADD3 R6, P6, PT, R10, R71, RZ ;  /* 0x000000470a067210 */ /* 0x004fe40007fde0ff */
[----:B------:R-:W-:Y:S01]  /*6730*/  F2FP.SATFINITE.E4M3.F32.PACK_AB_MERGE_C R21, R21, R20, RZ ;  /* 0x000000141515723e */ /* 0x000fe200048070ff */
[----:B------:R2:W-:Y:S01]  /*6740*/  @P0 STG.E.U8 desc[UR26][R4.64], R13 ;  /* 0x0000000d04000986 */ /* 0x0005e2000c10111a */
[----:B------:R-:W-:Y:S01]  /*6750*/  ISETP.GE.AND P4, PT, R12, UR19, PT ;  /* 0x000000130c007c0c */ /* 0x000fe2000bf86270 */
[----:B------:R-:W-:Y:S01]  /*6760*/  IMAD.X R7, R15, 0x1, R70, P6 ;  /* 0x000000010f077824 */ /* 0x000fe200030e0646 */
[C---:B0-----:R-:W-:Y:S01]  /*6770*/  IADD3 R8, P6, PT, R10.reuse, R69, RZ ;  /* 0x000000450a087210 */ /* 0x041fe20007fde0ff */
[----:B------:R-:W-:Y:S01]  /*6780*/  VIADD R10, R10, UR5 ;  /* 0x000000050a0a7c36 */ /* 0x000fe20008000000 */
[----:B------:R-:W-:Y:S01]  /*6790*/  ISETP.LT.AND P1, PT, R0, UR18, !P1 ;  /* 0x0000001200007c0c */ /* 0x000fe2000cf21270 */
[----:B------:R-:W-:Y:S01]  /*67a0*/  VIADD R12, R3, 0x12 ;  /* 0x00000012030c7836 */ /* 0x000fe20000000000 */
[----:B------:R0:W-:Y:S01]  /*67b0*/  @P5 STG.E.U8 desc[UR26][R6.64], R21 ;  /* 0x0000001506005986 */ /* 0x0001e2000c10111a */
[----:B------:R-:W-:Y:S01]  /*67c0*/  ISETP.LT.AND P5, PT, R2, UR18, !P4 ;  /* 0x0000001202007c0c */ /* 0x000fe2000e7a1270 */
[----:B------:R-:W-:Y:S01]  /*67d0*/  IMAD.X R9, R15, 0x1, R68, P6 ;  /* 0x000000010f097824 */ /* 0x000fe200030e0644 */
[----:B------:R-:W-:-:S02]  /*67e0*/  SHF.R.S32.HI R15, RZ, 0x1f, R10 ;  /* 0x0000001fff0f7819 */ /* 0x000fc4000001140a */
        /* <DEDUP_REMOVED lines=91> */
[----:B------:R-:W-:Y:S02]  /*6da0*/  F2FP.SATFINITE.E4M3.F32.PACK_AB_MERGE_C R59, R59, R58, RZ ;  /* 0x0000003a3b3b723e */ /* 0x000fe400048070ff */
[----:B------:R-:W-:Y:S01]  /*6db0*/  PRMT R11, R27, 0x9910, RZ ;  /* 0x000099101b0b7816 */ /* 0x000fe200000000ff */
[----:B------:R-:W-:Y:S01]  /*6dc0*/  IMAD.X R5, R15, 0x1, R70, P6 ;  /* 0x000000010f057824 */ /* 0x000fe200030e0646 */
[----:B------:R-:W-:Y:S01]  /*6dd0*/  ISETP.LT.AND P3, PT, R0, UR18, !P3 ;  /* 0x0000001200007c0c */ /* 0x000fe2000df61270 */
[----:B------:R2:W-:Y:S01]  /*6de0*/  @P4 STG.E.U8 desc[UR26][R8.64], R59 ;  /* 0x0000003b08004986 */ /* 0x0005e2000c10111a */
[C---:B0-----:R-:W-:Y:S01]  /*6df0*/  IADD3 R6, P6, PT, R10.reuse, R69, RZ ;  /* 0x000000450a067210 */ /* 0x041fe20007fde0ff */
[----:B------:R-:W-:Y:S01]  /*6e00*/  VIADD R10, R10, UR5 ;  /* 0x000000050a0a7c36 */ /* 0x000fe20008000000 */
[----:B------:R-:W-:-:S02]  /*6e10*/  SHF.R.S32.HI R11, RZ, 0x8, R11 ;  /* 0x00000008ff0b7819 */ /* 0x000fc4000001140b */
[----:B------:R-:W-:Y:S01]  /*6e20*/  PRMT R13, R59, 0x9910, RZ ;  /* 0x000099103b0d7816 */ /* 0x000fe200000000ff */
[----:B------:R-:W-:Y:S01]  /*6e30*/  IMAD.X R7, R15, 0x1, R68, P6 ;  /* 0x000000010f077824 */ /* 0x000fe200030e0644 */
[----:B------:R-:W-:Y:S01]  /*6e40*/  ISETP.GE.AND P2, PT, R12, UR19, PT ;  /* 0x000000130c007c0c */ /* 0x000fe2000bf46270 */
[----:B------:R-:W-:Y:S01]  /*6e50*/  VIADD R12, R3, 0x19 ;  /* 0x00000019030c7836 */ /* 0x000fe20000000000 */
[----:B------:R-:W-:Y:S01]  /*6e60*/  SHF.R.S32.HI R13, RZ, 0x8, R13 ;  /* 0x00000008ff0d7819 */ /* 0x000fe2000001140d */
[----:B------:R0:W-:Y:S01]  /*6e70*/  @P5 STG.E.U8 desc[UR26][R4.64], R11 ;  /* 0x0000000b04005986 */ /* 0x0001e2000c10111a */
[----:B------:R-:W-:Y:S02]  /*6e80*/  ISETP.LT.AND P5, PT, R2, UR18, !P2 ;  /* 0x0000001202007c0c */ /* 0x000fe4000d7a1270 */
[----:B------:R-:W-:Y:S01]  /*6e90*/  ISETP.LT.AND P2, PT, R0, UR18, !P2 ;  /* 0x0000001200007c0c */ /* 0x000fe2000d741270 */
[----:B------:R3:W-:Y:S01]  /*6ea0*/  @P3 STG.E.U8 desc[UR26][R6.64], R13 ;  /* 0x0000000d06003986 */ /* 0x0007e2000c10111a */
[----:B------:R-:W-:-:S02]  /*6eb0*/  SHF.R.S32.HI R15, RZ, 0x1f, R10 ;  /* 0x0000001fff0f7819 */ /* 0x000fc4000001140a */
[----:B--2---:R-:W-:Y:S02]  /*6ec0*/  IADD3 R8, P6, PT, R10, R71, RZ ;  /* 0x000000470a087210 */ /* 0x004fe40007fde0ff */
[----:B------:R-:W-:Y:S01]  /*6ed0*/  ISETP.GE.AND P0, PT, R12, UR19, PT ;  /* 0x000000130c007c0c */ /* 0x000fe2000bf06270 */
[----:B------:R-:W-:Y:S01]  /*6ee0*/  VIADD R12, R3, 0x1a ;  /* 0x0000001a030c7836 */ /* 0x000fe20000000000 */
[----:B------:R-:W-:Y:S01]  /*6ef0*/  F2FP.SATFINITE.E4M3.F32.PACK_AB_MERGE_C R29, R29, R28, RZ ;  /* 0x0000001c1d1d723e */ /* 0x000fe200048070ff */
[----:B------:R-:W-:Y:S01]  /*6f00*/  IMAD.X R9, R15, 0x1, R70, P6 ;  /* 0x000000010f097824 */ /* 0x000fe200030e0646 */
[C---:B0-----:R-:W-:Y:S01]  /*6f10*/  IADD3 R4, P3, PT, R10.reuse, R69, RZ ;  /* 0x000000450a047210 */ /* 0x041fe20007f7e0ff */
[----:B------:R-:W-:Y:S01]  /*6f20*/  VIADD R10, R10, UR5 ;  /* 0x000000050a0a7c36 */ /* 0x000fe20008000000 */
[----:B------:R-:W-:Y:S02]  /*6f30*/  F2FP.SATFINITE.E4M3.F32.PACK_AB_MERGE_C R61, R61, R60, RZ ;  /* 0x0000003c3d3d723e */ /* 0x000fe400048070ff */
[----:B------:R-:W-:Y:S01]  /*6f40*/  ISETP.GE.AND P1, PT, R12, UR19, PT ;  /* 0x000000130c007c0c */ /* 0x000fe2000bf26270 */
[----:B------:R-:W-:Y:S01]  /*6f50*/  IMAD.X R5, R15, 0x1, R68, P3 ;  /* 0x000000010f057824 */ /* 0x000fe200018e0644 */
[----:B------:R-:W-:Y:S01]  /*6f60*/  @P5 STG.E.U8 desc[UR26][R8.64], R29 ;  /* 0x0000001d08005986 */ /* 0x000fe2000c10111a */
[----:B------:R-:W-:Y:S01]  /*6f70*/  VIADD R12, R3, 0x1b ;  /* 0x0000001b030c7836 */ /* 0x000fe20000000000 */
[----:B------:R-:W-:-:S02]  /*6f80*/  ISETP.LT.AND P5, PT, R2, UR18, !P0 ;  /* 0x0000001202007c0c */ /* 0x000fc4000c7a1270 */
[----:B------:R0:W-:Y:S01]  /*6f90*/  @P2 STG.E.U8 desc[UR26][R4.64], R61 ;  /* 0x0000003d04002986 */ /* 0x0001e2000c10111a */
[----:B------:R-:W-:Y:S02]  /*6fa0*/  ISETP.LT.AND P2, PT, R0, UR18, !P0 ;  /* 0x0000001200007c0c */ /* 0x000fe4000c741270 */
[----:B------:R-:W-:Y:S01]  /*6fb0*/  ISETP.GE.AND P4, PT, R12, UR19, PT ;  /* 0x000000130c007c0c */ /* 0x000fe2000bf86270 */
[----:B------:R-:W-:Y:S01]  /*6fc0*/  VIADD R12, R3, 0x1c ;  /* 0x0000001c030c7836 */ /* 0x000fe20000000000 */
[----:B------:R-:W-:Y:S02]  /*6fd0*/  SHF.R.S32.HI R11, RZ, 0x1f, R10 ;  /* 0x0000001fff0b7819 */ /* 0x000fe4000001140a */
[----:B---3--:R-:W-:Y:S02]  /*6fe0*/  IADD3 R6, P0, PT, R10, R71, RZ ;  /* 0x000000470a067210 */ /* 0x008fe40007f1e0ff */
[----:B------:R-:W-:Y:S01]  /*6ff0*/  ISETP.GE.AND P6, PT, R12, UR19, PT ;  /* 0x000000130c007c0c */ /* 0x000fe2000bfc6270 */
[----:B------:R-:W-:Y:S01]  /*7000*/  VIADD R12, R10, UR5 ;  /* 0x000000050a0c7c36 */ /* 0x000fe20008000000 */
[----:B------:R-:W-:Y:S01]  /*7010*/  ISETP.LT.AND P3, PT, R2, UR18, !P1 ;  /* 0x0000001202007c0c */ /* 0x000fe2000cf61270 */
[----:B------:R-:W-:Y:S01]  /*7020*/  IMAD.X R7, R11, 0x1, R70, P0 ;  /* 0x000000010b077824 */ /* 0x000fe200000e0646 */
[----:B0-----:R-:W-:Y:S01]  /*7030*/  IADD3 R4, P0, PT, R10, R69, RZ ;  /* 0x000000450a047210 */ /* 0x001fe20007f1e0ff */
[----:B------:R-:W-:Y:S01]  /*7040*/  VIADD R10, R3, 0x1d ;  /* 0x0000001d030a7836 */ /* 0x000fe20000000000 */
[----:B------:R-:W-:Y:S01]  /*7050*/  PRMT R13, R29, 0x9910, RZ ;  /* 0x000099101d0d7816 */ /* 0x000fe200000000ff */
[----:B------:R-:W-:Y:S01]  /*7060*/  VIADD R14, R12, UR5 ;  /* 0x000000050c0e7c36 */ /* 0x000fe20008000000 */
[----:B------:R-:W-:Y:S01]  /*7070*/  PRMT R15, R61, 0x9910, RZ ;  /* 0x000099103d0f7816 */ /* 0x000fe200000000ff */
[----:B------:R-:W-:Y:S01]  /*7080*/  IMAD.X R5, R11, 0x1, R68, P0 ;  /* 0x000000010b057824 */ /* 0x000fe200000e0644 */
[----:B------:R-:W-:-:S02]  /*7090*/  SHF.R.S32.HI R17, RZ, 0x1f, R12 ;  /* 0x0000001fff117819 */ /* 0x000fc4000001140c */
[----:B------:R-:W-:Y:S02]  /*70a0*/  IADD3 R8, P0, PT, R12, R71, RZ ;  /* 0x000000470c087210 */ /* 0x000fe40007f1e0ff */
[----:B------:R-:W-:Y:S02]  /*70b0*/  SHF.R.S32.HI R13, RZ, 0x8, R13 ;  /* 0x00000008ff0d7819 */ /* 0x000fe4000001140d */
[----:B------:R-:W-:Y:S01]  /*70c0*/  SHF.R.S32.HI R15, RZ, 0x8, R15 ;  /* 0x00000008ff0f7819 */ /* 0x000fe2000001140f */
[----:B------:R-:W-:Y:S01]  /*70d0*/  IMAD.X R9, R17, 0x1, R70, P0 ;  /* 0x0000000111097824 */ /* 0x000fe200000e0646 */
[----:B------:R-:W-:Y:S01]  /*70e0*/  F2FP.SATFINITE.E4M3.F32.PACK_AB_MERGE_C R31, R31, R30, RZ ;  /* 0x0000001e1f1f723e */ /* 0x000fe200048070ff */
[----:B------:R0:W-:Y:S01]  /*70f0*/  @P5 STG.E.U8 desc[UR26][R6.64], R13 ;  /* 0x0000000d06005986 */ /* 0x0001e2000c10111a */
[----:B------:R-:W-:Y:S02]  /*7100*/  ISETP.GE.AND P0, PT, R10, UR19, PT ;  /* 0x000000130a007c0c */ /* 0x000fe4000bf06270 */
[----:B------:R-:W-:Y:S01]  /*7110*/  PRMT R11, R31, 0x9910, RZ ;  /* 0x000099101f0b7816 */ /* 0x000fe200000000ff */
[----:B------:R2:W-:Y:S01]  /*7120*/  @P2 STG.E.U8 desc[UR26][R4.64], R15 ;  /* 0x0000000f04002986 */ /* 0x0005e2000c10111a */
[----:B------:R-:W-:-:S02]  /*7130*/  ISETP.LT.AND P2, PT, R0, UR18, !P1 ;  /* 0x0000001200007c0c */ /* 0x000fc4000cf41270 */
[----:B------:R-:W-:Y:S01]  /*7140*/  IADD3 R10, P1, PT, R12, R69, RZ ;  /* 0x000000450c0a7210 */ /* 0x000fe20007f3e0ff */
[----:B------:R3:W-:Y:S01]  /*7150*/  @P3 STG.E.U8 desc[UR26][R8.64], R31 ;  /* 0x0000001f08003986 */ /* 0x0007e2000c10111a */
[----:B------:R-:W-:Y:S01]  /*7160*/  ISETP.LT.AND P3, PT, R2, UR18, !P4 ;  /* 0x0000001202007c0c */ /* 0x000fe2000e761270 */
[C---:B------:R-:W-:Y:S01]  /*7170*/  VIADD R12, R14.reuse, UR5 ;  /* 0x000000050e0c7c36 */ /* 0x040fe20008000000 */
[----:B------:R-:W-:Y:S01]  /*7180*/  SHF.R.S32.HI R19, RZ, 0x1f, R14 ;  /* 0x0000001fff137819 */ /* 0x000fe2000001140e */
[----:B0-----:R-:W-:Y:S01]  /*7190*/  IMAD.MOV.U32 R13, RZ, RZ, R11 ;  /* 0x000000ffff0d7224 */ /* 0x001fe200078e000b */
[----:B------:R-:W-:Y:S01]  /*71a0*/  IADD3 R6, P5, PT, R14, R71, RZ ;  /* 0x000000470e067210 */ /* 0x000fe20007fbe0ff */
[----:B------:R-:W-:Y:S01]  /*71b0*/  IMAD.X R11, R17, 0x1, R68, P1 ;  /* 0x00000001110b7824 */ /* 0x000fe200008e0644 */
[----:B------:R-:W-:Y:S02]  /*71c0*/  F2FP.SATFINITE.E4M3.F32.PACK_AB_MERGE_C R63, R63, R62, RZ ;  /* 0x0000003e3f3f723e */ /* 0x000fe400048070ff */
[----:B------:R-:W-:Y:S01]  /*71d0*/  SHF.R.S32.HI R13, RZ, 0x8, R13 ;  /* 0x00000008ff0d7819 */ /* 0x000fe2000001140d */
[----:B------:R-:W-:Y:S01]  /*71e0*/  IMAD.X R7, R19, 0x1, R70, P5 ;  /* 0x0000000113077824 */ /* 0x000fe200028e0646 */
[----:B------:R-:W-:Y:S01]  /*71f0*/  ISETP.LT.AND P4, PT, R0, UR18, !P4 ;  /* 0x0000001200007c0c */ /* 0x000fe2000e781270 */
[----:B------:R-:W-:Y:S01]  /*7200*/  @P2 STG.E.U8 desc[UR26][R10.64], R63 ;  /* 0x0000003f0a002986 */ /* 0x000fe2000c10111a */
[----:B--2---:R-:W-:Y:S01]  /*7210*/  IADD3 R4, P2, PT, R14, R69, RZ ;  /* 0x000000450e047210 */ /* 0x004fe20007f5e0ff */
[----:B---3--:R-:W-:Y:S01]  /*7220*/  VIADD R9, R3, 0x1f ;  /* 0x0000001f03097836 */ /* 0x008fe20000000000 */
[----:B------:R-:W-:Y:S01]  /*7230*/  SHF.R.S32.HI R15, RZ, 0x1f, R12 ;  /* 0x0000001fff0f7819 */ /* 0x000fe2000001140c */
[----:B------:R0:W-:Y:S01]  /*7240*/  @P3 STG.E.U8 desc[UR26][R6.64], R13 ;  /* 0x0000000d06003986 */ /* 0x0001e2000c10111a */
[----:B------:R-:W-:Y:S01]  /*7250*/  ISETP.LT.AND P3, PT, R2, UR18, !P6 ;  /* 0x0000001202007c0c */ /* 0x000fe2000f761270 */
[----:B------:R-:W-:Y:S01]  /*7260*/  IMAD.X R5, R19, 0x1, R68, P2 ;  /* 0x0000000113057824 */ /* 0x000fe200010e0644 */
[----:B------:R-:W-:-:S02]  /*7270*/  IADD3 R8, P5, PT, R12, R71, RZ ;  /* 0x000000470c087210 */ /* 0x000fc40007fbe0ff */
[----:B------:R-:W-:Y:S02]  /*7280*/  PRMT R3, R63, 0x9910, RZ ;  /* 0x000099103f037816 */ /* 0x000fe400000000ff */
[----:B------:R-:W-:Y:S02]  /*7290*/  ISETP.LT.AND P6, PT, R0, UR18, !P6 ;  /* 0x0000001200007c0c */ /* 0x000fe4000f7c1270 */
[----:B------:R-:W-:Y:S01]  /*72a0*/  ISETP.GE.AND P2, PT, R9, UR19, PT ;  /* 0x0000001309007c0c */ /* 0x000fe2000bf46270 */
[----:B------:R-:W-:Y:S01]  /*72b0*/  IMAD.X R9, R15, 0x1, R70, P5 ;  /* 0x000000010f097824 */ /* 0x000fe200028e0646 */
[----:B------:R-:W-:Y:S02]  /*72c0*/  SHF.R.S32.HI R3, RZ, 0x8, R3 ;  /* 0x00000008ff037819 */ /* 0x000fe40000011403 */
[C---:B0-----:R-:W-:Y:S01]  /*72d0*/  IADD3 R6, P5, PT, R12.reuse, R69, RZ ;  /* 0x000000450c067210 */ /* 0x041fe20007fbe0ff */
[----:B------:R-:W-:Y:S01]  /*72e0*/  VIADD R12, R12, UR5 ;  /* 0x000000050c0c7c36 */ /* 0x000fe20008000000 */
[----:B------:R-:W-:Y:S01]  /*72f0*/  F2FP.SATFINITE.E4M3.F32.PACK_AB_MERGE_C R33, R33, R32, RZ ;  /* 0x000000202121723e */ /* 0x000fe200048070ff */
[----:B------:R-:W-:Y:S01]  /*7300*/  @P4 STG.E.U8 desc[UR26][R4.64], R3 ;  /* 0x0000000304004986 */ /* 0x000fe2000c10111a */
[----:B------:R-:W-:Y:S01]  /*7310*/  F2FP.SATFINITE.E4M3.F32.PACK_AB_MERGE_C R65, R65, R64, RZ ;  /* 0x000000404141723e */ /* 0x000fe200048070ff */
[----:B------:R-:W-:Y:S01]  /*7320*/  IMAD.X R7, R15, 0x1, R68, P5 ;  /* 0x000000010f077824 */ /* 0x000fe200028e0644 */
[----:B------:R-:W-:Y:S01]  /*7330*/  SHF.R.S32.HI R13, RZ, 0x1f, R12 ;  /* 0x0000001fff0d7819 */ /* 0x000fe2000001140c */
[----:B------:R0:W-:Y:S01]  /*7340*/  @P3 STG.E.U8 desc[UR26][R8.64], R33 ;  /* 0x0000002108003986 */ /* 0x0001e2000c10111a */
[C---:B------:R-:W-:Y:S01]  /*7350*/  IADD3 R10, P3, PT, R12.reuse, R71, RZ ;  /* 0x000000470c0a7210 */ /* 0x040fe20007f7e0ff */
[C---:B------:R-:W-:Y:S01]  /*7360*/  VIADD R14, R12.reuse, UR5 ;  /* 0x000000050c0e7c36 */ /* 0x040fe20008000000 */
[----:B------:R-:W-:Y:S01]  /*7370*/  IADD3 R12, P4, PT, R12, R69, RZ ;  /* 0x000000450c0c7210 */ /* 0x000fe20007f9e0ff */
[----:B------:R2:W-:Y:S01]  /*7380*/  @P6 STG.E.U8 desc[UR26][R6.64], R65 ;  /* 0x0000004106006986 */ /* 0x0005e2000c10111a */
[----:B------:R-:W-:Y:S01]  /*7390*/  ISETP.GE.AND P1, PT, R16, UR19, PT ;  /* 0x0000001310007c0c */ /* 0x000fe2000bf26270 */
[C---:B------:R-:W-:Y:S01]  /*73a0*/  IMAD.X R11, R13.reuse, 0x1, R70, P3 ;  /* 0x000000010d0b7824 */ /* 0x040fe200018e0646 */
[C---:B------:R-:W-:Y:S01]  /*73b0*/  ISETP.LT.AND P6, PT, R2.reuse, UR18, !P0 ;  /* 0x0000001202007c0c */ /* 0x040fe2000c7c1270 */
[----:B------:R-:W-:Y:S01]  /*73c0*/  IMAD.X R13, R13, 0x1, R68, P4 ;  /* 0x000000010d0d7824 */ /* 0x000fe200020e0644 */
[----:B------:R-:W-:-:S02]  /*73d0*/  ISETP.LT.AND P5, PT, R2, UR18, !P1 ;  /* 0x0000001202007c0c */ /* 0x000fc4000cfa1270 */
[----:B------:R-:W-:Y:S01]  /*73e0*/  ISETP.LT.AND P3, PT, R2, UR18, !P2 ;  /* 0x0000001202007c0c */ /* 0x000fe2000d761270 */
[C---:B0-----:R-:W-:Y:S01]  /*73f0*/  VIADD R8, R14.reuse, UR5 ;  /* 0x000000050e087c36 */ /* 0x041fe20008000000 */
[----:B------:R-:W-:Y:S02]  /*7400*/  SHF.R.S32.HI R5, RZ, 0x1f, R14 ;  /* 0x0000001fff057819 */ /* 0x000fe4000001140e */
[----:B------:R-:W-:Y:S02]  /*7410*/  IADD3 R2, P4, PT, R14, R71, RZ ;  /* 0x000000470e027210 */ /* 0x000fe40007f9e0ff */
[----:B------:R-:W-:Y:S02]  /*7420*/  ISETP.LT.AND P0, PT, R0, UR18, !P0 ;  /* 0x0000001200007c0c */ /* 0x000fe4000c701270 */
[----:B------:R-:W-:Y:S01]  /*7430*/  SHF.R.S32.HI R9, RZ, 0x1f, R8 ;  /* 0x0000001fff097819 */ /* 0x000fe20000011408 */
[----:B------:R-:W-:Y:S01]  /*7440*/  IMAD.X R3, R5, 0x1, R70, P4 ;  /* 0x0000000105037824 */ /* 0x000fe200020e0646 */
[----:B------:R-:W-:-:S02]  /*7450*/  IADD3 R4, P4, PT, R14, R69, RZ ;  /* 0x000000450e047210 */ /* 0x000fc40007f9e0ff */
[----:B------:R-:W-:Y:S02]  /*7460*/  ISETP.LT.AND P1, PT, R0, UR18, !P1 ;  /* 0x0000001200007c0c */ /* 0x000fe4000cf21270 */
[----:B------:R-:W-:Y:S01]  /*7470*/  PRMT R15, R33, 0x9910, RZ ;  /* 0x00009910210f7816 */ /* 0x000fe200000000ff */
[----:B------:R-:W-:Y:S01]  /*7480*/  IMAD.X R5, R5, 0x1, R68, P4 ;  /* 0x0000000105057824 */ /* 0x000fe200020e0644 */
[----:B--2---:R-:W-:Y:S02]  /*7490*/  IADD3 R6, P4, PT, R8, R71, RZ ;  /* 0x0000004708067210 */ /* 0x004fe40007f9e0ff */
[----:B------:R-:W-:Y:S02]  /*74a0*/  F2FP.SATFINITE.E4M3.F32.PACK_AB_MERGE_C R35, R35, R34, RZ ;  /* 0x000000222323723e */ /* 0x000fe400048070ff */
[----:B------:R-:W-:Y:S01]  /*74b0*/  ISETP.LT.AND P2, PT, R0, UR18, !P2 ;  /* 0x0000001200007c0c */ /* 0x000fe2000d741270 */
[----:B------:R-:W-:Y:S01]  /*74c0*/  IMAD.X R7, R9, 0x1, R70, P4 ;  /* 0x0000000109077824 */ /* 0x000fe200020e0646 */
[----:B------:R-:W-:-:S02]  /*74d0*/  PRMT R17, R65, 0x9910, RZ ;  /* 0x0000991041117816 */ /* 0x000fc400000000ff */
[----:B------:R-:W-:Y:S02]  /*74e0*/  F2FP.SATFINITE.E4M3.F32.PACK_AB_MERGE_C R67, R67, R66, RZ ;  /* 0x000000424343723e */ /* 0x000fe400048070ff */
[----:B------:R-:W-:Y:S02]  /*74f0*/  IADD3 R8, P4, PT, R8, R69, RZ ;  /* 0x0000004508087210 */ /* 0x000fe40007f9e0ff */
[----:B------:R-:W-:Y:S02]  /*7500*/  SHF.R.S32.HI R15, RZ, 0x8, R15 ;  /* 0x00000008ff0f7819 */ /* 0x000fe4000001140f */
[----:B------:R-:W-:Y:S01]  /*7510*/  PRMT R19, R35, 0x9910, RZ ;  /* 0x0000991023137816 */ /* 0x000fe200000000ff */
[----:B------:R-:W-:Y:S01]  /*7520*/  IMAD.X R9, R9, 0x1, R68, P4 ;  /* 0x0000000109097824 */ /* 0x000fe200020e0644 */
[----:B------:R-:W-:Y:S01]  /*7530*/  SHF.R.S32.HI R17, RZ, 0x8, R17 ;  /* 0x00000008ff117819 */ /* 0x000fe20000011411 */
[----:B------:R0:W-:Y:S01]  /*7540*/  @P6 STG.E.U8 desc[UR26][R10.64], R15 ;  /* 0x0000000f0a006986 */ /* 0x0001e2000c10111a */
[----:B------:R-:W-:-:S02]  /*7550*/  PRMT R21, R67, 0x9910, RZ ;  /* 0x0000991043157816 */ /* 0x000fc400000000ff */
[----:B------:R-:W-:Y:S01]  /*7560*/  SHF.R.S32.HI R19, RZ, 0x8, R19 ;  /* 0x00000008ff137819 */ /* 0x000fe20000011413 */
[----:B------:R0:W-:Y:S01]  /*7570*/  @P0 STG.E.U8 desc[UR26][R12.64], R17 ;  /* 0x000000110c000986 */ /* 0x0001e2000c10111a */
[----:B------:R-:W-:-:S03]  /*7580*/  SHF.R.S32.HI R21, RZ, 0x8, R21 ;  /* 0x00000008ff157819 */ /* 0x000fc60000011415 */
[----:B------:R0:W-:Y:S04]  /*7590*/  @P5 STG.E.U8 desc[UR26][R2.64], R35 ;  /* 0x0000002302005986 */ /* 0x0001e8000c10111a */
[----:B------:R0:W-:Y:S04]  /*75a0*/  @P1 STG.E.U8 desc[UR26][R4.64], R67 ;  /* 0x0000004304001986 */ /* 0x0001e8000c10111a */
[----:B------:R0:W-:Y:S04]  /*75b0*/  @P3 STG.E.U8 desc[UR26][R6.64], R19 ;  /* 0x0000001306003986 */ /* 0x0001e8000c10111a */
[----:B------:R0:W-:Y:S01]  /*75c0*/  @P2 STG.E.U8 desc[UR26][R8.64], R21 ;  /* 0x0000001508002986 */ /* 0x0001e2000c10111a */
[----:B-1----:R-:W-:Y:S06]  /*75d0*/  BAR.SYNC.DEFER_BLOCKING 0x0 ;  /* 0x0000000000007b1d */ /* 0x002fec0000010000 */
[----:B------:R-:W-:Y:S05]  /*75e0*/  BRA.U UP0, `(.L_x_13) ;  /* 0x0000000100a07547 */ /* 0x000fea000b800000 */
[----:B------:R-:W1:Y:S01]  /*75f0*/  S2UR UR5, SR_CgaCtaId ;  /* 0x00000000000579c3 */ /* 0x000e620000008800 */
[----:B------:R-:W-:Y:S01]  /*7600*/  NOP ;  /* 0x0000000000007918 */ /* 0x000fe20000000000 */
[----:B------:R-:W-:Y:S01]  /*7610*/  UMOV UR4, 0x50 ;  /* 0x0000005000047882 */ /* 0x000fe20000000000 */
[----:B------:R-:W-:Y:S02]  /*7620*/  IMAD.U32 R0, RZ, RZ, UR10 ;  /* 0x0000000aff007e24 */ /* 0x000fe4000f8e00ff */
[----:B0-----:R-:W-:Y:S02]  /*7630*/  IMAD.MOV.U32 R3, RZ, RZ, 0x3 ;  /* 0x00000003ff037424 */ /* 0x001fe400078e00ff */
[----:B------:R-:W-:Y:S01]  /*7640*/  IMAD.MOV.U32 R7, RZ, RZ, 0x1 ;  /* 0x00000001ff077424 */ /* 0x000fe200078e00ff */
[----:B------:R-:W-:-:S04]  /*7650*/  LOP3.LUT R0, R0, 0xffff, RZ, 0xc0, !PT ;  /* 0x0000ffff00007812 */ /* 0x000fc800078ec0ff */
[----:B------:R-:W-:-:S05]  /*7660*/  SHF.R.U32.HI R0, RZ, 0x5, R0 ;  /* 0x00000005ff007819 */ /* 0x000fca0000011600 */
[----:B------:R-:W-:Y:S01]  /*7670*/  VIADD R2, R0, 0x10 ;  /* 0x0000001000027836 */ /* 0x000fe20000000000 */
[----:B------:R-:W-:Y:S01]  /*7680*/  SHF.L.U32 R0, R3, R0, RZ ;  /* 0x0000000003007219 */ /* 0x000fe200000006ff */
[----:B-1----:R-:W-:-:S03]  /*7690*/  ULEA UR6, UR5, UR4, 0x18 ;  /* 0x0000000405067291 */ /* 0x002fc6000f8ec0ff */
[----:B------:R-:W-:-:S04]  /*76a0*/  SHF.L.U32 R3, R7, R2, RZ ;  /* 0x0000000207037219 */ /* 0x000fc800000006ff */
[----:B------:R-:W-:Y:S02]  /*76b0*/  LOP3.LUT R0, R3, R0, RZ, 0xfc, !PT ;  /* 0x0000000003007212 */ /* 0x000fe400078efcff */
[----:B------:R-:W0:Y:S02]  /*76c0*/  LDS R5, [UR6] ;  /* 0x00000006ff057984 */ /* 0x000e240008000800 */
[C---:B------:R-:W-:Y:S02]  /*76d0*/  LOP3.LUT R2, R0.reuse, 0xffff, RZ, 0xc0, !PT ;  /* 0x0000ffff00027812 */ /* 0x040fe400078ec0ff */
[----:B0-----:R-:W-:-:S04]  /*76e0*/  LOP3.LUT R3, R0, 0xffff, R5, 0x80, !PT ;  /* 0x0000ffff00037812 */ /* 0x001fc800078e8005 */
[----:B------:R-:W-:-:S13]  /*76f0*/  ISETP.NE.AND P0, PT, R3, R2, PT ;  /* 0x000000020300720c */ /* 0x000fda0003f05270 */
[----:B------:R-:W-:Y:S05]  /*7700*/  @P0 BRA `(.L_x_14) ;  /* 0x0000000000500947 */ /* 0x000fea0003800000 */
[----:B------:R-:W-:Y:S02]  /*7710*/  SHF.R.U32.HI R5, RZ, 0x10, R5 ;  /* 0x00000010ff057819 */ /* 0x000fe40000011605 */
[----:B------:R-:W-:-:S04]  /*7720*/  SHF.R.U32.HI R2, RZ, 0x10, R0 ;  /* 0x00000010ff027819 */ /* 0x000fc80000011600 */
[----:B------:R-:W-:-:S04]  /*7730*/  LOP3.LUT R5, R5, R2, RZ, 0xc0, !PT ;  /* 0x0000000205057212 */ /* 0x000fc800078ec0ff */
[----:B------:R-:W-:-:S13]  /*7740*/  ISETP.NE.AND P0, PT, R5, R2, PT ;  /* 0x000000020500720c */ /* 0x000fda0003f05270 */
[----:B------:R-:W-:Y:S05]  /*7750*/  @P0 BRA `(.L_x_15) ;  /* 0x0000000000300947 */ /* 0x000fea0003800000 */
[----:B------:R-:W-:Y:S01]  /*7760*/  R2UR UR4, R0 ;  /* 0x00000000000472ca */ /* 0x000fe200000e0000 */
[----:B------:R-:W-:Y:S01]  /*7770*/  VOTEU.ANY UR5, UPT, PT ;  /* 0x0000000000057886 */ /* 0x000fe200038e0100 */
[----:B------:R-:W0:Y:S01]  /*7780*/  S2R R0, SR_LANEID ;  /* 0x0000000000007919 */ /* 0x000e220000000000 */
[----:B------:R-:W-:-:S10]  /*7790*/  UFLO.U32 UR5, UR5 ;  /* 0x00000005000572bd */ /* 0x000fd400080e0000 */
[----:B------:R-:W-:-:S06]  /*77a0*/  ULOP3.LUT UR4, URZ, UR4, URZ, 0x33, !UPT ;  /* 0x00000004ff047292 */ /* 0x000fcc000f8e33ff */
[----:B------:R-:W-:-:S04]  /*77b0*/  IMAD.U32 R2, RZ, RZ, UR4 ;  /* 0x00000004ff027e24 */ /* 0x000fc8000f8e00ff */
[----:B------:R-:W1:Y:S02]  /*77c0*/  REDUX UR7, R2 ;  /* 0x00000000020773c4 */ /* 0x000e640000000000 */
[----:B------:R2:W-:Y:S01]  /*77d0*/  UTCATOMSWS.AND URZ, UR4 ;  /* 0x0000000400ff79e3 */ /* 0x0005e20008000000 */
[----:B0-----:R-:W-:Y:S01]  /*77e0*/  ISETP.EQ.U32.AND P0, PT, R0, UR5, PT ;  /* 0x0000000500007c0c */ /* 0x001fe2000bf02070 */
[----:B-1----:R-:W-:-:S12]  /*77f0*/  IMAD.U32 R0, RZ, RZ, UR7 ;  /* 0x00000007ff007e24 */ /* 0x002fd8000f8e00ff */
[----:B------:R2:W-:Y:S01]  /*7800*/  @P0 ATOMS.AND RZ, [UR6], R0 ;  /* 0x00000000ffff098c */ /* 0x0005e2000a800006 */
[----:B------:R-:W-:Y:S05]  /*7810*/  BRA `(.L_x_13) ;  /* 0x0000000000147947 */ /* 0x000fea0003800000 */
.L_x_15:
[----:B------:R-:W-:-:S07]  /*7820*/  MOV R2, 0x7840 ;  /* 0x0000784000027802 */ /* 0x000fce0000000f00 */
[----:B------:R-:W-:Y:S05]  /*7830*/  CALL.REL.NOINC `($__internal_0_$__cuda_sm10x_tcgen05_guardrail_trap_col_being_dealloced_not_returned_by_alloc) ;  /* 0x00000000002c7944 */ /* 0x000fea0003c00000 */
[----:B------:R-:W-:Y:S05]  /*7840*/  BRA `(.L_x_13) ;  /* 0x0000000000087947 */ /* 0x000fea0003800000 */
.L_x_14:
[----:B------:R-:W-:-:S07]  /*7850*/  MOV R2, 0x7870 ;  /* 0x0000787000027802 */ /* 0x000fce0000000f00 */
[----:B------:R-:W-:Y:S05]  /*7860*/  CALL.REL.NOINC `($__internal_2_$__cuda_sm10x_tcgen05_guardrail_trap_unallocated_columns_being_dealloced) ;  /* 0x0000000000387944 */ /* 0x000fea0003c00000 */
.L_x_13:
[----:B------:R-:W-:Y:S01]  /*7870*/  NOP ;  /* 0x0000000000007918 */ /* 0x000fe20000000000 */
[----:B--2---:R-:W-:Y:S05]  /*7880*/  EXIT ;  /* 0x000000000000794d */ /* 0x004fea0003800000 */
.L_x_8:
[----:B------:R-:W0:Y:S02]  /*7890*/  SYNCS.PHASECHK.TRANS64.TRYWAIT P2, [UR13], R129 ;  /* 0x00000081ff0075a7 */ /* 0x000e24000804110d */
[----:B0-----:R-:W-:Y:S05]  /*78a0*/  @!P2 BRA `(.L_x_8) ;  /* 0xfffffffc00f8a947 */ /* 0x001fea000383ffff */
[----:B------:R-:W-:Y:S05]  /*78b0*/  BRA `(.L_x_16) ;  /* 0xffffffc800ec7947 */ /* 0x000fea000383ffff */
.L_x_12:
[----:B------:R-:W0:Y:S02]  /*78c0*/  SYNCS.PHASECHK.TRANS64.TRYWAIT P2, [UR13], R4 ;  /* 0x00000004ff0075a7 */ /* 0x000e24000804110d */
[----:B0-----:R-:W-:Y:S05]  /*78d0*/  @!P2 BRA `(.L_x_12) ;  /* 0xfffffffc00f8a947 */ /* 0x001fea000383ffff */
[----:B------:R-:W-:Y:S05]  /*78e0*/  BRA `(.L_x_11) ;  /* 0xffffffdc00b87947 */ /* 0x000fea000383ffff */
        .weak           $__internal_0_$__cuda_sm10x_tcgen05_guardrail_trap_col_being_dealloced_not_returned_by_alloc
        .type           $__internal_0_$__cuda_sm10x_tcgen05_guardrail_trap_col_being_dealloced_not_returned_by_alloc,@function
        .size           $__internal_0_$__cuda_sm10x_tcgen05_guardrail_trap_col_being_dealloced_not_returned_by_alloc,($__internal_1_$__cuda_sm10x_tcgen05_guardrail_trap_phase_invalid_during_alloc - $__internal_0_$__cuda_sm10x_tcgen05_guardrail_trap_col_being_dealloced_not_returned_by_alloc)
$__internal_0_$__cuda_sm10x_tcgen05_guardrail_trap_col_being_dealloced_not_returned_by_alloc:
[----:B------:R-:W-:Y:S05]  /*78f0*/  BPT.TRAP 0x1 ;  /* 0x000000040000795c */ /* 0x000fea0000300000 */
[----:B------:R-:W-:-:S04]  /*7900*/  IMAD.MOV.U32 R3, RZ, RZ, 0x0 ;  /* 0x00000000ff037424 */ /* 0x000fc800078e00ff */
[----:B------:R-:W-:Y:S05]  /*7910*/  RET.REL.NODEC R2 `(matmul_kernel) ;  /* 0xffffff8402b87950 */ /* 0x000fea0003c3ffff */
        .weak           $__internal_1_$__cuda_sm10x_tcgen05_guardrail_trap_phase_invalid_during_alloc
        .type           $__internal_1_$__cuda_sm10x_tcgen05_guardrail_trap_phase_invalid_during_alloc,@function
        .size           $__internal_1_$__cuda_sm10x_tcgen05_guardrail_trap_phase_invalid_during_alloc,($__internal_2_$__cuda_sm10x_tcgen05_guardrail_trap_unallocated_columns_being_dealloced - $__internal_1_$__cuda_sm10x_tcgen05_guardrail_trap_phase_invalid_during_alloc)
$__internal_1_$__cuda_sm10x_tcgen05_guardrail_trap_phase_invalid_during_alloc:
[----:B------:R-:W-:Y:S05]  /*7920*/  BPT.TRAP 0x1 ;  /* 0x000000040000795c */ /* 0x000fea0000300000 */
[----:B------:R-:W-:-:S04]  /*7930*/  IMAD.MOV.U32 R3, RZ, RZ, 0x0 ;  /* 0x00000000ff037424 */ /* 0x000fc800078e00ff */
[----:B------:R-:W-:Y:S05]  /*7940*/  RET.REL.NODEC R2 `(matmul_kernel) ;  /* 0xffffff8402ac7950 */ /* 0x000fea0003c3ffff */
        .weak           $__internal_2_$__cuda_sm10x_tcgen05_guardrail_trap_unallocated_columns_being_dealloced
        .type           $__internal_2_$__cuda_sm10x_tcgen05_guardrail_trap_unallocated_columns_being_dealloced,@function
        .size           $__internal_2_$__cuda_sm10x_tcgen05_guardrail_trap_unallocated_columns_being_dealloced,(.L_x_20 - $__internal_2_$__cuda_sm10x_tcgen05_guardrail_trap_unallocated_columns_being_dealloced)
$__internal_2_$__cuda_sm10x_tcgen05_guardrail_trap_unallocated_columns_being_dealloced:
[----:B------:R-:W-:Y:S05]  /*7950*/  BPT.TRAP 0x1 ;  /* 0x000000040000795c */ /* 0x000fea0000300000 */
[----:B------:R-:W-:-:S04]  /*7960*/  IMAD.MOV.U32 R3, RZ, RZ, 0x0 ;  /* 0x00000000ff037424 */ /* 0x000fc800078e00ff */
[----:B------:R-:W-:Y:S05]  /*7970*/  RET.REL.NODEC R2 `(matmul_kernel) ;  /* 0xffffff8402a07950 */ /* 0x000fea0003c3ffff */
.L_x_17:
[----:B------:R-:W-:-:S00]  /*7980*/  BRA `(.L_x_17) ;  /* 0xfffffffc00fc7947 */ /* 0x000fc0000383ffff */
[----:B------:R-:W-:-:S00]  /*7990*/  NOP ;  /* 0x0000000000007918 */ /* 0x000fc00000000000 */
        /* <DEDUP_REMOVED lines=14> */
.L_x_20:


//--------------------- .nv.shared.matmul_kernel  --------------------------
	.section	.nv.shared.matmul_kernel,"aw",@nobits
	.sectionflags	@""
	.align	16
	.zero		1024


//--------------------- .nv.shared.reserved.0     --------------------------
	.section	.nv.shared.reserved.0,"aw",@nobits
	.align	8
	.weak		__nv_reservedSMEM_offset_0_alias
	.size		__nv_reservedSMEM_offset_0_alias, 0, 64
	.other		__nv_reservedSMEM_offset_0_alias,@"STO_CUDA_RESERVED_SHARED STV_DEFAULT"
__nv_reservedSMEM_offset_0_alias:
	.zero		0
.nv.shared.reserved.0:
	.zero		64
	.weak		__nv_reservedSMEM_allocation_phase
	.type		__nv_reservedSMEM_allocation_phase,@object
	.size		__nv_reservedSMEM_allocation_phase,(.L_0 - __nv_reservedSMEM_allocation_phase)
__nv_reservedSMEM_allocation_phase:
	.zero		1
.L_0:
	.zero		7
	.weak		__nv_reservedSMEM_devtool_atexit_pc
	.type		__nv_reservedSMEM_devtool_atexit_pc,@object
	.size		__nv_reservedSMEM_devtool_atexit_pc,(__nv_reservedSMEM_allocation_mask - __nv_reservedSMEM_devtool_atexit_pc)
__nv_reservedSMEM_devtool_atexit_pc:
	.zero		8
	.weak		__nv_reservedSMEM_allocation_mask
	.type		__nv_reservedSMEM_allocation_mask,@object
	.size		__nv_reservedSMEM_allocation_mask,(.L_2 - __nv_reservedSMEM_allocation_mask)
__nv_reservedSMEM_allocation_mask:
	.zero		4
.L_2:


//--------------------- .nv.constant0.matmul_kernel --------------------------
	.section	.nv.constant0.matmul_kernel,"a",@progbits
	.sectionflags	@""
	.align	4
.nv.constant0.matmul_kernel:
	.zero		976


//--------------------- SYMBOLS --------------------------

	.type		.nv.reservedSmem.offset0,@object
	.size		.nv.reservedSmem.offset0,0x4
	.type		.nv.reservedSmem.cap,@object
	.size		.nv.reservedSmem.cap,0x4
